	.target	sm_90a

	.elftype	@"ET_EXEC"


//--------------------- .note.nv.tkinfo           --------------------------
	.section	.note.nv.tkinfo,"",@"SHT_NOTE"
	.sectionflags	@"SHF_NOTE_NV_TKINFO"
	.tkinfo
        /*0018*/ 	.word	0x00000002
        /*0030*/ 	.string	""
        /*0030*/ 	.string	"ptxas"
        /*0030*/ 	.string	"Cuda compilation tools, release 13.0, V13.0.88"
        /*0030*/ 	.string	"Build cuda_13.0.r13.0/compiler.36424714_0"
        /*0030*/ 	.string	"-arch sm_90a -m 64 "



//--------------------- .note.nv.cuinfo           --------------------------
	.section	.note.nv.cuinfo,"",@"SHT_NOTE"
	.sectionflags	@"SHF_NOTE_NV_CUINFO"
        /*0018*/ 	.short	0x0002
        /*001a*/ 	.short	0x005a
        /*001c*/ 	.short	0x0082
	.zero		2


//--------------------- .nv.info                  --------------------------
	.section	.nv.info,"",@"SHT_CUDA_INFO"
	.align	4


	//----- nvinfo : EIATTR_REGCOUNT
	.align		4
        /*0000*/ 	.byte	0x04, 0x2f
        /*0002*/ 	.short	(.L_15 - .L_14)
	.align		4
.L_14:
        /*0004*/ 	.word	index@(_ZN7cutlass13device_kernelINS_4gemm6kernel13GemmUniversalIN4cute5tupleIJiiiiEEENS1_10collective13CollectiveMmaINS1_34MainloopSm90TmaGmmaWarpSpecializedILi7ENS5_IJNS4_1CILi1EEENSA_ILi8EEESB_EEENS1_35KernelTmaWarpSpecializedCooperativeEEENS5_IJNSA_ILi128EEESG_NSA_ILi64EEEEEENS_6half_tENS5_IJlSB_lEEESJ_SK_NS4_8TiledMMAINS4_8MMA_AtomIJNS4_4SM904GMMA26MMA_64x128x16_F32F16F16_SSILNSO_5MajorE0ELSQ_0ELNSO_7ScaleInE1ELSR_1EEEEEENS4_6LayoutINS5_IJNSA_ILi2EEESB_SB_EEENS5_IJSB_NSA_ILi0EEESX_EEEEENS5_IJNS4_10UnderscoreES10_S10_EEEEENS4_23SM90_TMA_LOAD_MULTICASTENS4_14ComposedLayoutINS4_7SwizzleILi3ELi4ELi3EEENS4_18smem_ptr_flag_bitsILi16EEENSU_INS5_IJSC_SH_EEENS5_IJSH_SB_EEEEEEEvNS4_8identityENS4_13SM90_TMA_LOADES1C_vS1D_EENS_8epilogue10collective6detail29Sm90TmaWarpSpecializedAdapterINS1H_15DefaultEpilogueISJ_SK_SK_NS1G_6thread17LinearCombinationISJ_Li1EffLNS1L_9ScaleType4KindE0ELNS_15FloatRoundStyleE2ESJ_EENS1_15EpilogueDefaultEEEEEvvEEEEvNT_6ParamsE)
        /*0008*/ 	.word	0x000000a8


	//----- nvinfo : EIATTR_FRAME_SIZE
	.align		4
.L_15:
        /*000c*/ 	.byte	0x04, 0x11
        /*000e*/ 	.short	(.L_17 - .L_16)
	.align		4
.L_16:
        /*0010*/ 	.word	index@(_ZN7cutlass13device_kernelINS_4gemm6kernel13GemmUniversalIN4cute5tupleIJiiiiEEENS1_10collective13CollectiveMmaINS1_34MainloopSm90TmaGmmaWarpSpecializedILi7ENS5_IJNS4_1CILi1EEENSA_ILi8EEESB_EEENS1_35KernelTmaWarpSpecializedCooperativeEEENS5_IJNSA_ILi128EEESG_NSA_ILi64EEEEEENS_6half_tENS5_IJlSB_lEEESJ_SK_NS4_8TiledMMAINS4_8MMA_AtomIJNS4_4SM904GMMA26MMA_64x128x16_F32F16F16_SSILNSO_5MajorE0ELSQ_0ELNSO_7ScaleInE1ELSR_1EEEEEENS4_6LayoutINS5_IJNSA_ILi2EEESB_SB_EEENS5_IJSB_NSA_ILi0EEESX_EEEEENS5_IJNS4_10UnderscoreES10_S10_EEEEENS4_23SM90_TMA_LOAD_MULTICASTENS4_14ComposedLayoutINS4_7SwizzleILi3ELi4ELi3EEENS4_18smem_ptr_flag_bitsILi16EEENSU_INS5_IJSC_SH_EEENS5_IJSH_SB_EEEEEEEvNS4_8identityENS4_13SM90_TMA_LOADES1C_vS1D_EENS_8epilogue10collective6detail29Sm90TmaWarpSpecializedAdapterINS1H_15DefaultEpilogueISJ_SK_SK_NS1G_6thread17LinearCombinationISJ_Li1EffLNS1L_9ScaleType4KindE0ELNS_15FloatRoundStyleE2ESJ_EENS1_15EpilogueDefaultEEEEEvvEEEEvNT_6ParamsE)
        /*0014*/ 	.word	0x00000000


	//----- nvinfo : EIATTR_MIN_STACK_SIZE
	.align		4
.L_17:
        /*0018*/ 	.byte	0x04, 0x12
        /*001a*/ 	.short	(.L_19 - .L_18)
	.align		4
.L_18:
        /*001c*/ 	.word	index@(_ZN7cutlass13device_kernelINS_4gemm6kernel13GemmUniversalIN4cute5tupleIJiiiiEEENS1_10collective13CollectiveMmaINS1_34MainloopSm90TmaGmmaWarpSpecializedILi7ENS5_IJNS4_1CILi1EEENSA_ILi8EEESB_EEENS1_35KernelTmaWarpSpecializedCooperativeEEENS5_IJNSA_ILi128EEESG_NSA_ILi64EEEEEENS_6half_tENS5_IJlSB_lEEESJ_SK_NS4_8TiledMMAINS4_8MMA_AtomIJNS4_4SM904GMMA26MMA_64x128x16_F32F16F16_SSILNSO_5MajorE0ELSQ_0ELNSO_7ScaleInE1ELSR_1EEEEEENS4_6LayoutINS5_IJNSA_ILi2EEESB_SB_EEENS5_IJSB_NSA_ILi0EEESX_EEEEENS5_IJNS4_10UnderscoreES10_S10_EEEEENS4_23SM90_TMA_LOAD_MULTICASTENS4_14ComposedLayoutINS4_7SwizzleILi3ELi4ELi3EEENS4_18smem_ptr_flag_bitsILi16EEENSU_INS5_IJSC_SH_EEENS5_IJSH_SB_EEEEEEEvNS4_8identityENS4_13SM90_TMA_LOADES1C_vS1D_EENS_8epilogue10collective6detail29Sm90TmaWarpSpecializedAdapterINS1H_15DefaultEpilogueISJ_SK_SK_NS1G_6thread17LinearCombinationISJ_Li1EffLNS1L_9ScaleType4KindE0ELNS_15FloatRoundStyleE2ESJ_EENS1_15EpilogueDefaultEEEEEvvEEEEvNT_6ParamsE)
        /*0020*/ 	.word	0x00000000
.L_19:


//--------------------- .nv.compat                --------------------------
	.section	.nv.compat,"",@"SHT_CUDA_COMPAT_INFO"
	.align	4
        /*0000*/ 	.byte	0x02, 0x09, 0x01, 0x00, 0x02, 0x02, 0x04, 0x00, 0x02, 0x05, 0x05, 0x00, 0x03, 0x07, 0x01, 0x01
        /*0010*/ 	.byte	0x02, 0x03, 0x01, 0x00, 0x02, 0x06, 0x01, 0x00, 0x04, 0x0b, 0x08, 0x00, 0x00, 0x00, 0x00, 0x00
        /*0020*/ 	.byte	0x00, 0x00, 0x00, 0x00


//--------------------- .nv.info._ZN7cutlass13device_kernelINS_4gemm6kernel13GemmUniversalIN4cute5tupleIJiiiiEEENS1_10collective13CollectiveMmaINS1_34MainloopSm90TmaGmmaWarpSpecializedILi7ENS5_IJNS4_1CILi1EEENSA_ILi8EEESB_EEENS1_35KernelTmaWarpSpecializedCooperativeEEENS5_IJNSA_ILi128EEESG_NSA_ILi64EEEEEENS_6half_tENS5_IJlSB_lEEESJ_SK_NS4_8TiledMMAINS4_8MMA_AtomIJNS4_4SM904GMMA26MMA_64x128x16_F32F16F16_SSILNSO_5MajorE0ELSQ_0ELNSO_7ScaleInE1ELSR_1EEEEEENS4_6LayoutINS5_IJNSA_ILi2EEESB_SB_EEENS5_IJSB_NSA_ILi0EEESX_EEEEENS5_IJNS4_10UnderscoreES10_S10_EEEEENS4_23SM90_TMA_LOAD_MULTICASTENS4_14ComposedLayoutINS4_7SwizzleILi3ELi4ELi3EEENS4_18smem_ptr_flag_bitsILi16EEENSU_INS5_IJSC_SH_EEENS5_IJSH_SB_EEEEEEEvNS4_8identityENS4_13SM90_TMA_LOADES1C_vS1D_EENS_8epilogue10collective6detail29Sm90TmaWarpSpecializedAdapterINS1H_15DefaultEpilogueISJ_SK_SK_NS1G_6thread17LinearCombinationISJ_Li1EffLNS1L_9ScaleType4KindE0ELNS_15FloatRoundStyleE2ESJ_EENS1_15EpilogueDefaultEEEEEvvEEEEvNT_6ParamsE --------------------------
	.section	.nv.info._ZN7cutlass13device_kernelINS_4gemm6kernel13GemmUniversalIN4cute5tupleIJiiiiEEENS1_10collective13CollectiveMmaINS1_34MainloopSm90TmaGmmaWarpSpecializedILi7ENS5_IJNS4_1CILi1EEENSA_ILi8EEESB_EEENS1_35KernelTmaWarpSpecializedCooperativeEEENS5_IJNSA_ILi128EEESG_NSA_ILi64EEEEEENS_6half_tENS5_IJlSB_lEEESJ_SK_NS4_8TiledMMAINS4_8MMA_AtomIJNS4_4SM904GMMA26MMA_64x128x16_F32F16F16_SSILNSO_5MajorE0ELSQ_0ELNSO_7ScaleInE1ELSR_1EEEEEENS4_6LayoutINS5_IJNSA_ILi2EEESB_SB_EEENS5_IJSB_NSA_ILi0EEESX_EEEEENS5_IJNS4_10UnderscoreES10_S10_EEEEENS4_23SM90_TMA_LOAD_MULTICASTENS4_14ComposedLayoutINS4_7SwizzleILi3ELi4ELi3EEENS4_18smem_ptr_flag_bitsILi16EEENSU_INS5_IJSC_SH_EEENS5_IJSH_SB_EEEEEEEvNS4_8identityENS4_13SM90_TMA_LOADES1C_vS1D_EENS_8epilogue10collective6detail29Sm90TmaWarpSpecializedAdapterINS1H_15DefaultEpilogueISJ_SK_SK_NS1G_6thread17LinearCombinationISJ_Li1EffLNS1L_9ScaleType4KindE0ELNS_15FloatRoundStyleE2ESJ_EENS1_15EpilogueDefaultEEEEEvvEEEEvNT_6ParamsE,"",@"SHT_CUDA_INFO"
	.sectionflags	@""
	.align	4


	//----- nvinfo : EIATTR_CUDA_API_VERSION
	.align		4
        /*0000*/ 	.byte	0x04, 0x37
        /*0002*/ 	.short	(.L_21 - .L_20)
.L_20:
        /*0004*/ 	.word	0x00000082


	//----- nvinfo : EIATTR_KPARAM_INFO
	.align		4
.L_21:
        /*0008*/ 	.byte	0x04, 0x17
        /*000a*/ 	.short	(.L_23 - .L_22)
.L_22:
        /*000c*/ 	.word	0x00000000
        /*0010*/ 	.short	0x0000
        /*0012*/ 	.short	0x0070
        /*0014*/ 	.byte	0x00, 0xf0, 0x01, 0x10


	//----- nvinfo : EIATTR_SPARSE_MMA_MASK
	.align		4
.L_23:
        /*0018*/ 	.byte	0x03, 0x50
        /*001a*/ 	.short	0x0000


	//----- nvinfo : EIATTR_MAXREG_COUNT
	.align		4
        /*001c*/ 	.byte	0x03, 0x1b
        /*001e*/ 	.short	0x00a8


	//----- nvinfo : EIATTR_NUM_BARRIERS
	.align		4
        /*0020*/ 	.byte	0x02, 0x4c
        /*0022*/ 	.byte	0x01
	.zero		1


	//----- nvinfo : EIATTR_EXTERNS
	.align		4
        /*0024*/ 	.byte	0x04, 0x0f
        /*0026*/ 	.short	(.L_25 - .L_24)


	//   ....[0]....
	.align		4
.L_24:
        /*0028*/ 	.word	index@(__assertfail)


	//----- nvinfo : EIATTR_MERCURY_ISA_VERSION
	.align		4
.L_25:
        /*002c*/ 	.byte	0x03, 0x5f
        /*002e*/ 	.short	0x0101


	//----- nvinfo : EIATTR_INT_WARP_WIDE_INSTR_OFFSETS
	.align		4
        /*0030*/ 	.byte	0x04, 0x31
        /*0032*/ 	.short	(.L_27 - .L_26)


	//   ....[0]....
.L_26:
        /*0034*/ 	.word	0x00000490


	//   ....[1]....
        /*0038*/ 	.word	0x000004b0


	//   ....[2]....
        /*003c*/ 	.word	0x00000680


	//----- nvinfo : EIATTR_COOP_GROUP_MASK_REGIDS
	.align		4
.L_27:
        /*0040*/ 	.byte	0x04, 0x29
        /*0042*/ 	.short	(.L_29 - .L_28)


	//   ....[0]....
.L_28:
        /*0044*/ 	.word	0xffffffff


	//   ....[1]....
        /*0048*/ 	.word	0xffffffff


	//   ....[2]....
        /*004c*/ 	.word	0xffffffff


	//   ....[3]....
        /*0050*/ 	.word	0xffffffff


	//   ....[4]....
        /*0054*/ 	.word	0xffffffff


	//   ....[5]....
        /*0058*/ 	.word	0xffffffff


	//----- nvinfo : EIATTR_COOP_GROUP_INSTR_OFFSETS
	.align		4
.L_29:
        /*005c*/ 	.byte	0x04, 0x28
        /*005e*/ 	.short	(.L_31 - .L_30)


	//   ....[0]....
.L_30:
        /*0060*/ 	.word	0x00000060


	//   ....[1]....
        /*0064*/ 	.word	0x00000070


	//   ....[2]....
        /*0068*/ 	.word	0x00000130


	//   ....[3]....
        /*006c*/ 	.word	0x00000330


	//   ....[4]....
        /*0070*/ 	.word	0x000007f0


	//   ....[5]....
        /*0074*/ 	.word	0x00001470


	//----- nvinfo : EIATTR_REG_RECONFIG
	.align		4
.L_31:
        /*0078*/ 	.byte	0x01, 0x54
	.zero		2


	//----- nvinfo : EIATTR_SYSCALL_OFFSETS
	.align		4
        /*007c*/ 	.byte	0x04, 0x46
        /*007e*/ 	.short	(.L_33 - .L_32)


	//   ....[0]....
.L_32:
        /*0080*/ 	.word	0x00001660


	//----- nvinfo : EIATTR_MBARRIER_INSTR_OFFSETS
	.align		4
.L_33:
        /*0084*/ 	.byte	0x04, 0x39
        /*0086*/ 	.short	(.L_35 - .L_34)


	//   ....[0]....
.L_34:
        /*0088*/ 	.word	0x00000230
        /*008c*/ 	.word	0x000000ff
        /*0090*/ 	.word	0x00000000
        /*0094*/ 	.short	0x0100
        /*0096*/ 	.byte	0x08
	.zero		1


	//   ....[1]....
        /*0098*/ 	.word	0x00000240
        /*009c*/ 	.word	0x000000ff
        /*00a0*/ 	.word	0x00000038
        /*00a4*/ 	.short	0x0100
        /*00a6*/ 	.byte	0x08
	.zero		1


	//   ....[2]....
        /*00a8*/ 	.word	0x00000250
        /*00ac*/ 	.word	0x000000ff
        /*00b0*/ 	.word	0x00000008
        /*00b4*/ 	.short	0x0100
        /*00b6*/ 	.byte	0x08
	.zero		1


	//   ....[3]....
        /*00b8*/ 	.word	0x00000260
        /*00bc*/ 	.word	0x000000ff
        /*00c0*/ 	.word	0x00000040
        /*00c4*/ 	.short	0x0100
        /*00c6*/ 	.byte	0x08
	.zero		1


	//   ....[4]....
        /*00c8*/ 	.word	0x00000270
        /*00cc*/ 	.word	0x000000ff
        /*00d0*/ 	.word	0x00000010
        /*00d4*/ 	.short	0x0100
        /*00d6*/ 	.byte	0x08
	.zero		1


	//   ....[5]....
        /*00d8*/ 	.word	0x00000280
        /*00dc*/ 	.word	0x000000ff
        /*00e0*/ 	.word	0x00000048
        /*00e4*/ 	.short	0x0100
        /*00e6*/ 	.byte	0x08
	.zero		1


	//   ....[6]....
        /*00e8*/ 	.word	0x00000290
        /*00ec*/ 	.word	0x000000ff
        /*00f0*/ 	.word	0x00000018
        /*00f4*/ 	.short	0x0100
        /*00f6*/ 	.byte	0x08
	.zero		1


	//   ....[7]....
        /*00f8*/ 	.word	0x000002a0
        /*00fc*/ 	.word	0x000000ff
        /*0100*/ 	.word	0x00000050
        /*0104*/ 	.short	0x0100
        /*0106*/ 	.byte	0x08
	.zero		1


	//   ....[8]....
        /*0108*/ 	.word	0x000002b0
        /*010c*/ 	.word	0x000000ff
        /*0110*/ 	.word	0x00000020
        /*0114*/ 	.short	0x0100
        /*0116*/ 	.byte	0x08
	.zero		1


	//   ....[9]....
        /*0118*/ 	.word	0x000002c0
        /*011c*/ 	.word	0x000000ff
        /*0120*/ 	.word	0x00000058
        /*0124*/ 	.short	0x0100
        /*0126*/ 	.byte	0x08
	.zero		1


	//   ....[10]....
        /*0128*/ 	.word	0x000002d0
        /*012c*/ 	.word	0x000000ff
        /*0130*/ 	.word	0x00000028
        /*0134*/ 	.short	0x0100
        /*0136*/ 	.byte	0x08
	.zero		1


	//   ....[11]....
        /*0138*/ 	.word	0x000002e0
        /*013c*/ 	.word	0x000000ff
        /*0140*/ 	.word	0x00000060
        /*0144*/ 	.short	0x0100
        /*0146*/ 	.byte	0x08
	.zero		1


	//   ....[12]....
        /*0148*/ 	.word	0x000002f0
        /*014c*/ 	.word	0x000000ff
        /*0150*/ 	.word	0x00000030
        /*0154*/ 	.short	0x0100
        /*0156*/ 	.byte	0x08
	.zero		1


	//   ....[13]....
        /*0158*/ 	.word	0x00000300
        /*015c*/ 	.word	0x000000ff
        /*0160*/ 	.word	0x00000068
        /*0164*/ 	.short	0x0100
        /*0166*/ 	.byte	0x08
	.zero		1


	//   ....[14]....
        /*0168*/ 	.word	0x00000720
        /*016c*/ 	.word	0x000000ff
        /*0170*/ 	.word	0x00000080
        /*0174*/ 	.short	0x0100
        /*0176*/ 	.byte	0x06
	.zero		1


	//   ....[15]....
        /*0178*/ 	.word	0x000007a0
        /*017c*/ 	.word	0x000000ff
        /*0180*/ 	.word	0x00000088
        /*0184*/ 	.short	0x0100
        /*0186*/ 	.byte	0x06
	.zero		1


	//   ....[16]....
        /*0188*/ 	.word	0x00001720
        /*018c*/ 	.word	0x00000003
        /*0190*/ 	.word	0x00000000
        /*0194*/ 	.short	0x010a
        /*0196*/ 	.byte	0x3f
	.zero		1


	//   ....[17]....
        /*0198*/ 	.word	0x00001780
        /*019c*/ 	.word	0x00000003
        /*01a0*/ 	.word	0x00000000
        /*01a4*/ 	.short	0x010a
        /*01a6*/ 	.byte	0x3f
	.zero		1


	//   ....[18]....
        /*01a8*/ 	.word	0x00001b00
        /*01ac*/ 	.word	0x00000005
        /*01b0*/ 	.word	0x00000000
        /*01b4*/ 	.short	0x010a
        /*01b6*/ 	.byte	0x3f
	.zero		1


	//   ....[19]....
        /*01b8*/ 	.word	0x00001b40
        /*01bc*/ 	.word	0x00000005
        /*01c0*/ 	.word	0x00000000
        /*01c4*/ 	.short	0x010a
        /*01c6*/ 	.byte	0x3f
	.zero		1


	//   ....[20]....
        /*01c8*/ 	.word	0x00001da0
        /*01cc*/ 	.word	0x00000004
        /*01d0*/ 	.word	0x00000000
        /*01d4*/ 	.short	0x0101
        /*01d6*/ 	.byte	0x3f
	.zero		1


	//   ....[21]....
        /*01d8*/ 	.word	0x00001fc0
        /*01dc*/ 	.word	0x00000000
        /*01e0*/ 	.word	0x00000000
        /*01e4*/ 	.short	0x0101
        /*01e6*/ 	.byte	0x3f
	.zero		1


	//   ....[22]....
        /*01e8*/ 	.word	0x000070c0
        /*01ec*/ 	.word	0x00000017
        /*01f0*/ 	.word	0x00000038
        /*01f4*/ 	.short	0x010a
        /*01f6*/ 	.byte	0x3f
	.zero		1


	//   ....[23]....
        /*01f8*/ 	.word	0x000074c0
        /*01fc*/ 	.word	0x00000006
        /*0200*/ 	.word	0x00000088
        /*0204*/ 	.short	0x0101
        /*0206*/ 	.byte	0x3f
	.zero		1


	//   ....[24]....
        /*0208*/ 	.word	0x00007bb0
        /*020c*/ 	.word	0x00000007
        /*0210*/ 	.word	0x00000000
        /*0214*/ 	.short	0x010a
        /*0216*/ 	.byte	0x3f
	.zero		1


	//   ....[25]....
        /*0218*/ 	.word	0x00007c30
        /*021c*/ 	.word	0x00000006
        /*0220*/ 	.word	0x00000000
        /*0224*/ 	.short	0x010a
        /*0226*/ 	.byte	0x3f
	.zero		1


	//   ....[26]....
        /*0228*/ 	.word	0x00007cc0
        /*022c*/ 	.word	0x00000007
        /*0230*/ 	.word	0x00000000
        /*0234*/ 	.short	0x010a
        /*0236*/ 	.byte	0x3f
	.zero		1


	//   ....[27]....
        /*0238*/ 	.word	0x00007d50
        /*023c*/ 	.word	0x00000006
        /*0240*/ 	.word	0x00000000
        /*0244*/ 	.short	0x010a
        /*0246*/ 	.byte	0x3f
	.zero		1


	//   ....[28]....
        /*0248*/ 	.word	0x00007de0
        /*024c*/ 	.word	0x00000007
        /*0250*/ 	.word	0x00000000
        /*0254*/ 	.short	0x010a
        /*0256*/ 	.byte	0x3f
	.zero		1


	//   ....[29]....
        /*0258*/ 	.word	0x00007e70
        /*025c*/ 	.word	0x00000006
        /*0260*/ 	.word	0x00000000
        /*0264*/ 	.short	0x010a
        /*0266*/ 	.byte	0x3f
	.zero		1


	//   ....[30]....
        /*0268*/ 	.word	0x00007f00
        /*026c*/ 	.word	0x00000005
        /*0270*/ 	.word	0x00000000
        /*0274*/ 	.short	0x010a
        /*0276*/ 	.byte	0x3f
	.zero		1


	//   ....[31]....
        /*0278*/ 	.word	0x00007f60
        /*027c*/ 	.word	0x00000003
        /*0280*/ 	.word	0x00000000
        /*0284*/ 	.short	0x010a
        /*0286*/ 	.byte	0x3f
	.zero		1


	//   ....[32]....
        /*0288*/ 	.word	0x00007fb0
        /*028c*/ 	.word	0x00000005
        /*0290*/ 	.word	0x00000000
        /*0294*/ 	.short	0x010a
        /*0296*/ 	.byte	0x3f
	.zero		1


	//   ....[33]....
        /*0298*/ 	.word	0x00008080
        /*029c*/ 	.word	0x00000017
        /*02a0*/ 	.word	0x00000038
        /*02a4*/ 	.short	0x010a
        /*02a6*/ 	.byte	0x3f
	.zero		1


	//   ....[34]....
        /*02a8*/ 	.word	0x00008150
        /*02ac*/ 	.word	0x00000007
        /*02b0*/ 	.word	0x00000000
        /*02b4*/ 	.short	0x010a
        /*02b6*/ 	.byte	0x3f
	.zero		1


	//   ....[35]....
        /*02b8*/ 	.word	0x000081a0
        /*02bc*/ 	.word	0x00000006
        /*02c0*/ 	.word	0x00000000
        /*02c4*/ 	.short	0x010a
        /*02c6*/ 	.byte	0x3f
	.zero		1


	//   ....[36]....
        /*02c8*/ 	.word	0x000081f0
        /*02cc*/ 	.word	0x00000007
        /*02d0*/ 	.word	0x00000000
        /*02d4*/ 	.short	0x010a
        /*02d6*/ 	.byte	0x3f
	.zero		1


	//   ....[37]....
        /*02d8*/ 	.word	0x00008240
        /*02dc*/ 	.word	0x00000006
        /*02e0*/ 	.word	0x00000000
        /*02e4*/ 	.short	0x010a
        /*02e6*/ 	.byte	0x3f
	.zero		1


	//   ....[38]....
        /*02e8*/ 	.word	0x00008290
        /*02ec*/ 	.word	0x00000007
        /*02f0*/ 	.word	0x00000000
        /*02f4*/ 	.short	0x010a
        /*02f6*/ 	.byte	0x3f
	.zero		1


	//   ....[39]....
        /*02f8*/ 	.word	0x000082e0
        /*02fc*/ 	.word	0x00000006
        /*0300*/ 	.word	0x00000000
        /*0304*/ 	.short	0x010a
        /*0306*/ 	.byte	0x3f
	.zero		1


	//----- nvinfo : EIATTR_NUM_MBARRIERS
	.align		4
.L_35:
        /*0308*/ 	.byte	0x03, 0x38
        /*030a*/ 	.short	0x0010


	//----- nvinfo : EIATTR_EXIT_INSTR_OFFSETS
	.align		4
        /*030c*/ 	.byte	0x04, 0x1c
        /*030e*/ 	.short	(.L_37 - .L_36)


	//   ....[0]....
.L_36:
        /*0310*/ 	.word	0x000009c0


	//   ....[1]....
        /*0314*/ 	.word	0x000011d0


	//   ....[2]....
        /*0318*/ 	.word	0x00006850


	//   ....[3]....
        /*031c*/ 	.word	0x00006db0


	//   ....[4]....
        /*0320*/ 	.word	0x00007f50


	//----- nvinfo : EIATTR_MAX_THREADS
	.align		4
.L_37:
        /*0324*/ 	.byte	0x04, 0x05
        /*0326*/ 	.short	(.L_39 - .L_38)
.L_38:
        /*0328*/ 	.word	0x00000180
        /*032c*/ 	.word	0x00000001
        /*0330*/ 	.word	0x00000001


	//----- nvinfo : EIATTR_CRS_STACK_SIZE
	.align		4
.L_39:
        /*0334*/ 	.byte	0x04, 0x1e
        /*0336*/ 	.short	(.L_41 - .L_40)
.L_40:
        /*0338*/ 	.word	0x00000000


	//----- nvinfo : EIATTR_CBANK_PARAM_SIZE
	.align		4
.L_41:
        /*033c*/ 	.byte	0x03, 0x19
        /*033e*/ 	.short	0x0470


	//----- nvinfo : EIATTR_PARAM_CBANK
	.align		4
        /*0340*/ 	.byte	0x04, 0x0a
        /*0342*/ 	.short	(.L_43 - .L_42)
	.align		4
.L_42:
        /*0344*/ 	.word	index@(.nv.constant0._ZN7cutlass13device_kernelINS_4gemm6kernel13GemmUniversalIN4cute5tupleIJiiiiEEENS1_10collective13CollectiveMmaINS1_34MainloopSm90TmaGmmaWarpSpecializedILi7ENS5_IJNS4_1CILi1EEENSA_ILi8EEESB_EEENS1_35KernelTmaWarpSpecializedCooperativeEEENS5_IJNSA_ILi128EEESG_NSA_ILi64EEEEEENS_6half_tENS5_IJlSB_lEEESJ_SK_NS4_8TiledMMAINS4_8MMA_AtomIJNS4_4SM904GMMA26MMA_64x128x16_F32F16F16_SSILNSO_5MajorE0ELSQ_0ELNSO_7ScaleInE1ELSR_1EEEEEENS4_6LayoutINS5_IJNSA_ILi2EEESB_SB_EEENS5_IJSB_NSA_ILi0EEESX_EEEEENS5_IJNS4_10UnderscoreES10_S10_EEEEENS4_23SM90_TMA_LOAD_MULTICASTENS4_14ComposedLayoutINS4_7SwizzleILi3ELi4ELi3EEENS4_18smem_ptr_flag_bitsILi16EEENSU_INS5_IJSC_SH_EEENS5_IJSH_SB_EEEEEEEvNS4_8identityENS4_13SM90_TMA_LOADES1C_vS1D_EENS_8epilogue10collective6detail29Sm90TmaWarpSpecializedAdapterINS1H_15DefaultEpilogueISJ_SK_SK_NS1G_6thread17LinearCombinationISJ_Li1EffLNS1L_9ScaleType4KindE0ELNS_15FloatRoundStyleE2ESJ_EENS1_15EpilogueDefaultEEEEEvvEEEEvNT_6ParamsE)
        /*0348*/ 	.short	0x0210
        /*034a*/ 	.short	0x0470


	//----- nvinfo : EIATTR_SW_WAR
	.align		4
.L_43:
        /*034c*/ 	.byte	0x04, 0x36
        /*034e*/ 	.short	(.L_45 - .L_44)
.L_44:
        /*0350*/ 	.word	0x00000008
.L_45:


//--------------------- .nv.callgraph             --------------------------
	.section	.nv.callgraph,"",@"SHT_CUDA_CALLGRAPH"
	.align	4
	.sectionentsize	8
	.align		4
        /*0000*/ 	.word	0x00000000
	.align		4
        /*0004*/ 	.word	0xffffffff
	.align		4
        /*0008*/ 	.word	index@(_ZN7cutlass13device_kernelINS_4gemm6kernel13GemmUniversalIN4cute5tupleIJiiiiEEENS1_10collective13CollectiveMmaINS1_34MainloopSm90TmaGmmaWarpSpecializedILi7ENS5_IJNS4_1CILi1EEENSA_ILi8EEESB_EEENS1_35KernelTmaWarpSpecializedCooperativeEEENS5_IJNSA_ILi128EEESG_NSA_ILi64EEEEEENS_6half_tENS5_IJlSB_lEEESJ_SK_NS4_8TiledMMAINS4_8MMA_AtomIJNS4_4SM904GMMA26MMA_64x128x16_F32F16F16_SSILNSO_5MajorE0ELSQ_0ELNSO_7ScaleInE1ELSR_1EEEEEENS4_6LayoutINS5_IJNSA_ILi2EEESB_SB_EEENS5_IJSB_NSA_ILi0EEESX_EEEEENS5_IJNS4_10UnderscoreES10_S10_EEEEENS4_23SM90_TMA_LOAD_MULTICASTENS4_14ComposedLayoutINS4_7SwizzleILi3ELi4ELi3EEENS4_18smem_ptr_flag_bitsILi16EEENSU_INS5_IJSC_SH_EEENS5_IJSH_SB_EEEEEEEvNS4_8identityENS4_13SM90_TMA_LOADES1C_vS1D_EENS_8epilogue10collective6detail29Sm90TmaWarpSpecializedAdapterINS1H_15DefaultEpilogueISJ_SK_SK_NS1G_6thread17LinearCombinationISJ_Li1EffLNS1L_9ScaleType4KindE0ELNS_15FloatRoundStyleE2ESJ_EENS1_15EpilogueDefaultEEEEEvvEEEEvNT_6ParamsE)
	.align		4
        /*000c*/ 	.word	index@(__assertfail)
	.align		4
        /*0010*/ 	.word	0x00000000
	.align		4
        /*0014*/ 	.word	0xfffffffe
	.align		4
        /*0018*/ 	.word	0x00000000
	.align		4
        /*001c*/ 	.word	0xfffffffd
	.align		4
        /*0020*/ 	.word	0x00000000
	.align		4
        /*0024*/ 	.word	0xfffffffc


//--------------------- .nv.constant4             --------------------------
	.section	.nv.constant4,"a",@progbits
	.align	8
	.align		8
.nv.constant4:
        /*0000*/ 	.dword	__assertfail
	.align		8
        /*0008*/ 	.dword	__unnamed_1
	.align		8
        /*0010*/ 	.dword	_ZN40_INTERNAL_fca26f4a_4_k_cu_409b2ef4_308584cuda3std3__45__cpo5beginE
	.align		8
        /*0018*/ 	.dword	_ZN40_INTERNAL_fca26f4a_4_k_cu_409b2ef4_308584cuda3std3__45__cpo3endE
	.align		8
        /*0020*/ 	.dword	_ZN40_INTERNAL_fca26f4a_4_k_cu_409b2ef4_308584cuda3std3__45__cpo6cbeginE
	.align		8
        /*0028*/ 	.dword	_ZN40_INTERNAL_fca26f4a_4_k_cu_409b2ef4_308584cuda3std3__45__cpo4cendE
	.align		8
        /*0030*/ 	.dword	_ZN40_INTERNAL_fca26f4a_4_k_cu_409b2ef4_308584cuda3std3__442_GLOBAL__N__fca26f4a_4_k_cu_409b2ef4_308586ignoreE
	.align		8
        /*0038*/ 	.dword	_ZN40_INTERNAL_fca26f4a_4_k_cu_409b2ef4_308584cuda3std3__419piecewise_constructE
	.align		8
        /*0040*/ 	.dword	_ZN40_INTERNAL_fca26f4a_4_k_cu_409b2ef4_308584cuda3std3__48in_placeE
	.align		8
        /*0048*/ 	.dword	_ZN40_INTERNAL_fca26f4a_4_k_cu_409b2ef4_308584cuda3std6ranges3__45__cpo4swapE
	.align		8
        /*0050*/ 	.dword	_ZN40_INTERNAL_fca26f4a_4_k_cu_409b2ef4_308584cuda3std6ranges3__45__cpo9iter_moveE
	.align		8
        /*0058*/ 	.dword	_ZN40_INTERNAL_fca26f4a_4_k_cu_409b2ef4_308584cute7productE
	.align		8
        /*0060*/ 	.dword	_ZN40_INTERNAL_fca26f4a_4_k_cu_409b2ef4_308584cute1_E
	.align		8
        /*0068*/ 	.dword	$str$22
	.align		8
        /*0070*/ 	.dword	$str$23


//--------------------- .text._ZN7cutlass13device_kernelINS_4gemm6kernel13GemmUniversalIN4cute5tupleIJiiiiEEENS1_10collective13CollectiveMmaINS1_34MainloopSm90TmaGmmaWarpSpecializedILi7ENS5_IJNS4_1CILi1EEENSA_ILi8EEESB_EEENS1_35KernelTmaWarpSpecializedCooperativeEEENS5_IJNSA_ILi128EEESG_NSA_ILi64EEEEEENS_6half_tENS5_IJlSB_lEEESJ_SK_NS4_8TiledMMAINS4_8MMA_AtomIJNS4_4SM904GMMA26MMA_64x128x16_F32F16F16_SSILNSO_5MajorE0ELSQ_0ELNSO_7ScaleInE1ELSR_1EEEEEENS4_6LayoutINS5_IJNSA_ILi2EEESB_SB_EEENS5_IJSB_NSA_ILi0EEESX_EEEEENS5_IJNS4_10UnderscoreES10_S10_EEEEENS4_23SM90_TMA_LOAD_MULTICASTENS4_14ComposedLayoutINS4_7SwizzleILi3ELi4ELi3EEENS4_18smem_ptr_flag_bitsILi16EEENSU_INS5_IJSC_SH_EEENS5_IJSH_SB_EEEEEEEvNS4_8identityENS4_13SM90_TMA_LOADES1C_vS1D_EENS_8epilogue10collective6detail29Sm90TmaWarpSpecializedAdapterINS1H_15DefaultEpilogueISJ_SK_SK_NS1G_6thread17LinearCombinationISJ_Li1EffLNS1L_9ScaleType4KindE0ELNS_15FloatRoundStyleE2ESJ_EENS1_15EpilogueDefaultEEEEEvvEEEEvNT_6ParamsE --------------------------
	.section	.text._ZN7cutlass13device_kernelINS_4gemm6kernel13GemmUniversalIN4cute5tupleIJiiiiEEENS1_10collective13CollectiveMmaINS1_34MainloopSm90TmaGmmaWarpSpecializedILi7ENS5_IJNS4_1CILi1EEENSA_ILi8EEESB_EEENS1_35KernelTmaWarpSpecializedCooperativeEEENS5_IJNSA_ILi128EEESG_NSA_ILi64EEEEEENS_6half_tENS5_IJlSB_lEEESJ_SK_NS4_8TiledMMAINS4_8MMA_AtomIJNS4_4SM904GMMA26MMA_64x128x16_F32F16F16_SSILNSO_5MajorE0ELSQ_0ELNSO_7ScaleInE1ELSR_1EEEEEENS4_6LayoutINS5_IJNSA_ILi2EEESB_SB_EEENS5_IJSB_NSA_ILi0EEESX_EEEEENS5_IJNS4_10UnderscoreES10_S10_EEEEENS4_23SM90_TMA_LOAD_MULTICASTENS4_14ComposedLayoutINS4_7SwizzleILi3ELi4ELi3EEENS4_18smem_ptr_flag_bitsILi16EEENSU_INS5_IJSC_SH_EEENS5_IJSH_SB_EEEEEEEvNS4_8identityENS4_13SM90_TMA_LOADES1C_vS1D_EENS_8epilogue10collective6detail29Sm90TmaWarpSpecializedAdapterINS1H_15DefaultEpilogueISJ_SK_SK_NS1G_6thread17LinearCombinationISJ_Li1EffLNS1L_9ScaleType4KindE0ELNS_15FloatRoundStyleE2ESJ_EENS1_15EpilogueDefaultEEEEEvvEEEEvNT_6ParamsE,"ax",@progbits
	.align	128
.text._ZN7cutlass13device_kernelINS_4gemm6kernel13GemmUniversalIN4cute5tupleIJiiiiEEENS1_10collective13CollectiveMmaINS1_34MainloopSm90TmaGmmaWarpSpecializedILi7ENS5_IJNS4_1CILi1EEENSA_ILi8EEESB_EEENS1_35KernelTmaWarpSpecializedCooperativeEEENS5_IJNSA_ILi128EEESG_NSA_ILi64EEEEEENS_6half_tENS5_IJlSB_lEEESJ_SK_NS4_8TiledMMAINS4_8MMA_AtomIJNS4_4SM904GMMA26MMA_64x128x16_F32F16F16_SSILNSO_5MajorE0ELSQ_0ELNSO_7ScaleInE1ELSR_1EEEEEENS4_6LayoutINS5_IJNSA_ILi2EEESB_SB_EEENS5_IJSB_NSA_ILi0EEESX_EEEEENS5_IJNS4_10UnderscoreES10_S10_EEEEENS4_23SM90_TMA_LOAD_MULTICASTENS4_14ComposedLayoutINS4_7SwizzleILi3ELi4ELi3EEENS4_18smem_ptr_flag_bitsILi16EEENSU_INS5_IJSC_SH_EEENS5_IJSH_SB_EEEEEEEvNS4_8identityENS4_13SM90_TMA_LOADES1C_vS1D_EENS_8epilogue10collective6detail29Sm90TmaWarpSpecializedAdapterINS1H_15DefaultEpilogueISJ_SK_SK_NS1G_6thread17LinearCombinationISJ_Li1EffLNS1L_9ScaleType4KindE0ELNS_15FloatRoundStyleE2ESJ_EENS1_15EpilogueDefaultEEEEEvvEEEEvNT_6ParamsE:
        .type           _ZN7cutlass13device_kernelINS_4gemm6kernel13GemmUniversalIN4cute5tupleIJiiiiEEENS1_10collective13CollectiveMmaINS1_34MainloopSm90TmaGmmaWarpSpecializedILi7ENS5_IJNS4_1CILi1EEENSA_ILi8EEESB_EEENS1_35KernelTmaWarpSpecializedCooperativeEEENS5_IJNSA_ILi128EEESG_NSA_ILi64EEEEEENS_6half_tENS5_IJlSB_lEEESJ_SK_NS4_8TiledMMAINS4_8MMA_AtomIJNS4_4SM904GMMA26MMA_64x128x16_F32F16F16_SSILNSO_5MajorE0ELSQ_0ELNSO_7ScaleInE1ELSR_1EEEEEENS4_6LayoutINS5_IJNSA_ILi2EEESB_SB_EEENS5_IJSB_NSA_ILi0EEESX_EEEEENS5_IJNS4_10UnderscoreES10_S10_EEEEENS4_23SM90_TMA_LOAD_MULTICASTENS4_14ComposedLayoutINS4_7SwizzleILi3ELi4ELi3EEENS4_18smem_ptr_flag_bitsILi16EEENSU_INS5_IJSC_SH_EEENS5_IJSH_SB_EEEEEEEvNS4_8identityENS4_13SM90_TMA_LOADES1C_vS1D_EENS_8epilogue10collective6detail29Sm90TmaWarpSpecializedAdapterINS1H_15DefaultEpilogueISJ_SK_SK_NS1G_6thread17LinearCombinationISJ_Li1EffLNS1L_9ScaleType4KindE0ELNS_15FloatRoundStyleE2ESJ_EENS1_15EpilogueDefaultEEEEEvvEEEEvNT_6ParamsE,@function
        .size           _ZN7cutlass13device_kernelINS_4gemm6kernel13GemmUniversalIN4cute5tupleIJiiiiEEENS1_10collective13CollectiveMmaINS1_34MainloopSm90TmaGmmaWarpSpecializedILi7ENS5_IJNS4_1CILi1EEENSA_ILi8EEESB_EEENS1_35KernelTmaWarpSpecializedCooperativeEEENS5_IJNSA_ILi128EEESG_NSA_ILi64EEEEEENS_6half_tENS5_IJlSB_lEEESJ_SK_NS4_8TiledMMAINS4_8MMA_AtomIJNS4_4SM904GMMA26MMA_64x128x16_F32F16F16_SSILNSO_5MajorE0ELSQ_0ELNSO_7ScaleInE1ELSR_1EEEEEENS4_6LayoutINS5_IJNSA_ILi2EEESB_SB_EEENS5_IJSB_NSA_ILi0EEESX_EEEEENS5_IJNS4_10UnderscoreES10_S10_EEEEENS4_23SM90_TMA_LOAD_MULTICASTENS4_14ComposedLayoutINS4_7SwizzleILi3ELi4ELi3EEENS4_18smem_ptr_flag_bitsILi16EEENSU_INS5_IJSC_SH_EEENS5_IJSH_SB_EEEEEEEvNS4_8identityENS4_13SM90_TMA_LOADES1C_vS1D_EENS_8epilogue10collective6detail29Sm90TmaWarpSpecializedAdapterINS1H_15DefaultEpilogueISJ_SK_SK_NS1G_6thread17LinearCombinationISJ_Li1EffLNS1L_9ScaleType4KindE0ELNS_15FloatRoundStyleE2ESJ_EENS1_15EpilogueDefaultEEEEEvvEEEEvNT_6ParamsE,(.L_x_205 - _ZN7cutlass13device_kernelINS_4gemm6kernel13GemmUniversalIN4cute5tupleIJiiiiEEENS1_10collective13CollectiveMmaINS1_34MainloopSm90TmaGmmaWarpSpecializedILi7ENS5_IJNS4_1CILi1EEENSA_ILi8EEESB_EEENS1_35KernelTmaWarpSpecializedCooperativeEEENS5_IJNSA_ILi128EEESG_NSA_ILi64EEEEEENS_6half_tENS5_IJlSB_lEEESJ_SK_NS4_8TiledMMAINS4_8MMA_AtomIJNS4_4SM904GMMA26MMA_64x128x16_F32F16F16_SSILNSO_5MajorE0ELSQ_0ELNSO_7ScaleInE1ELSR_1EEEEEENS4_6LayoutINS5_IJNSA_ILi2EEESB_SB_EEENS5_IJSB_NSA_ILi0EEESX_EEEEENS5_IJNS4_10UnderscoreES10_S10_EEEEENS4_23SM90_TMA_LOAD_MULTICASTENS4_14ComposedLayoutINS4_7SwizzleILi3ELi4ELi3EEENS4_18smem_ptr_flag_bitsILi16EEENSU_INS5_IJSC_SH_EEENS5_IJSH_SB_EEEEEEEvNS4_8identityENS4_13SM90_TMA_LOADES1C_vS1D_EENS_8epilogue10collective6detail29Sm90TmaWarpSpecializedAdapterINS1H_15DefaultEpilogueISJ_SK_SK_NS1G_6thread17LinearCombinationISJ_Li1EffLNS1L_9ScaleType4KindE0ELNS_15FloatRoundStyleE2ESJ_EENS1_15EpilogueDefaultEEEEEvvEEEEvNT_6ParamsE)
        .other          _ZN7cutlass13device_kernelINS_4gemm6kernel13GemmUniversalIN4cute5tupleIJiiiiEEENS1_10collective13CollectiveMmaINS1_34MainloopSm90TmaGmmaWarpSpecializedILi7ENS5_IJNS4_1CILi1EEENSA_ILi8EEESB_EEENS1_35KernelTmaWarpSpecializedCooperativeEEENS5_IJNSA_ILi128EEESG_NSA_ILi64EEEEEENS_6half_tENS5_IJlSB_lEEESJ_SK_NS4_8TiledMMAINS4_8MMA_AtomIJNS4_4SM904GMMA26MMA_64x128x16_F32F16F16_SSILNSO_5MajorE0ELSQ_0ELNSO_7ScaleInE1ELSR_1EEEEEENS4_6LayoutINS5_IJNSA_ILi2EEESB_SB_EEENS5_IJSB_NSA_ILi0EEESX_EEEEENS5_IJNS4_10UnderscoreES10_S10_EEEEENS4_23SM90_TMA_LOAD_MULTICASTENS4_14ComposedLayoutINS4_7SwizzleILi3ELi4ELi3EEENS4_18smem_ptr_flag_bitsILi16EEENSU_INS5_IJSC_SH_EEENS5_IJSH_SB_EEEEEEEvNS4_8identityENS4_13SM90_TMA_LOADES1C_vS1D_EENS_8epilogue10collective6detail29Sm90TmaWarpSpecializedAdapterINS1H_15DefaultEpilogueISJ_SK_SK_NS1G_6thread17LinearCombinationISJ_Li1EffLNS1L_9ScaleType4KindE0ELNS_15FloatRoundStyleE2ESJ_EENS1_15EpilogueDefaultEEEEEvvEEEEvNT_6ParamsE,@"STO_CUDA_ENTRY STV_DEFAULT"
_ZN7cutlass13device_kernelINS_4gemm6kernel13GemmUniversalIN4cute5tupleIJiiiiEEENS1_10collective13CollectiveMmaINS1_34MainloopSm90TmaGmmaWarpSpecializedILi7ENS5_IJNS4_1CILi1EEENSA_ILi8EEESB_EEENS1_35KernelTmaWarpSpecializedCooperativeEEENS5_IJNSA_ILi128EEESG_NSA_ILi64EEEEEENS_6half_tENS5_IJlSB_lEEESJ_SK_NS4_8TiledMMAINS4_8MMA_AtomIJNS4_4SM904GMMA26MMA_64x128x16_F32F16F16_SSILNSO_5MajorE0ELSQ_0ELNSO_7ScaleInE1ELSR_1EEEEEENS4_6LayoutINS5_IJNSA_ILi2EEESB_SB_EEENS5_IJSB_NSA_ILi0EEESX_EEEEENS5_IJNS4_10UnderscoreES10_S10_EEEEENS4_23SM90_TMA_LOAD_MULTICASTENS4_14ComposedLayoutINS4_7SwizzleILi3ELi4ELi3EEENS4_18smem_ptr_flag_bitsILi16EEENSU_INS5_IJSC_SH_EEENS5_IJSH_SB_EEEEEEEvNS4_8identityENS4_13SM90_TMA_LOADES1C_vS1D_EENS_8epilogue10collective6detail29Sm90TmaWarpSpecializedAdapterINS1H_15DefaultEpilogueISJ_SK_SK_NS1G_6thread17LinearCombinationISJ_Li1EffLNS1L_9ScaleType4KindE0ELNS_15FloatRoundStyleE2ESJ_EENS1_15EpilogueDefaultEEEEEvvEEEEvNT_6ParamsE:
[----:B------:R-:W0:Y:S01]  /*0000*/  LDC R1, c[0x0][0x28] ;  /* 0x00000a00ff017b82 */ /* 0x000e220000000800 */
[----:B------:R-:W1:Y:S01]  /*0010*/  S2R R94, SR_TID.X ;  /* 0x00000000005e7919 */ /* 0x000e620000002100 */
[----:B------:R-:W-:Y:S01]  /*0020*/  ELECT P0, URZ, PT ;  /* 0x00000000003f782f */ /* 0x000fe20003800000 */
[----:B------:R-:W-:Y:S01]  /*0030*/  BSSY B0, `(.L_x_0) ;  /* 0x000000f000007945 */ /* 0x000fe20003800000 */
[--C-:B-1----:R-:W-:Y:S02]  /*0040*/  SHF.R.U32.HI R0, RZ, 0x5, R94.reuse ;  /* 0x00000005ff007819 */ /* 0x102fe4000001165e */
[----:B------:R-:W-:-:S03]  /*0050*/  SHF.R.U32.HI R6, RZ, 0x7, R94 ;  /* 0x00000007ff067819 */ /* 0x000fc6000001165e */
[----:B------:R-:W1:Y:S04]  /*0060*/  SHFL.IDX PT, R3, R0, RZ, 0x1f ;  /* 0x00001fff00037589 */ /* 0x000e6800000e0000 */
[----:B------:R2:W3:Y:S01]  /*0070*/  SHFL.IDX PT, R2, R6, RZ, 0x1f ;  /* 0x00001fff06027589 */ /* 0x0004e200000e0000 */
[----:B-1----:R-:W-:-:S13]  /*0080*/  ISETP.NE.OR P0, PT, R3, RZ, !P0 ;  /* 0x000000ff0300720c */ /* 0x002fda0004705670 */
[----:B0-23--:R-:W-:Y:S05]  /*0090*/  @P0 BRA `(.L_x_1) ;  /* 0x0000000000200947 */ /* 0x00dfea0003800000 */
[----:B------:R-:W-:Y:S02]  /*00a0*/  ULDC.64 UR4, c[0x0][0x198] ;  /* 0x0000660000047ab9 */ /* 0x000fe40000000a00 */
[----:B------:R-:W-:Y:S02]  /*00b0*/  UIADD3 UR6, UP0, UR4, 0xf0, URZ ;  /* 0x000000f004067890 */ /* 0x000fe4000ff1e03f */
[----:B------:R-:W-:Y:S02]  /*00c0*/  UIADD3 UR4, UP1, UR4, 0x1f0, URZ ;  /* 0x000001f004047890 */ /* 0x000fe4000ff3e03f */
[----:B------:R-:W-:Y:S02]  /*00d0*/  UIADD3.X UR7, URZ, UR5, URZ, UP0, !UPT ;  /* 0x000000053f077290 */ /* 0x000fe400087fe43f */
[----:B------:R-:W-:-:S07]  /*00e0*/  UIADD3.X UR5, URZ, UR5, URZ, UP1, !UPT ;  /* 0x000000053f057290 */ /* 0x000fce0008ffe43f */
[----:B------:R0:W-:Y:S02]  /*00f0*/  UTMACCTL.PF [UR6] ;  /* 0x00000000060079b9 */ /* 0x0001e40008040000 */
[----:B------:R0:W-:Y:S02]  /*0100*/  UTMACCTL.PF [UR4] ;  /* 0x00000000040079b9 */ /* 0x0001e40008040000 */
[----:B0-----:R-:W-:Y:S01]  /*0110*/  NOP ;  /* 0x0000000000007918 */ /* 0x001fe20000000000 */
.L_x_1:
[----:B------:R-:W-:Y:S05]  /*0120*/  BSYNC B0 ;  /* 0x0000000000007941 */ /* 0x000fea0003800000 */
.L_x_0:
[----:B------:R-:W0:Y:S02]  /*0130*/  SHFL.IDX PT, R5, R0, RZ, 0x1f ;  /* 0x00001fff00057589 */ /* 0x000e2400000e0000 */
[----:B0-----:R-:W-:-:S13]  /*0140*/  ISETP.NE.AND P0, PT, R5, RZ, PT ;  /* 0x000000ff0500720c */ /* 0x001fda0003f05270 */
[----:B------:R-:W-:Y:S05]  /*0150*/  @P0 BRA `(.L_x_2) ;  /* 0x0000000000700947 */ /* 0x000fea0003800000 */
[----:B------:R-:W0:Y:S01]  /*0160*/  S2UR UR8, SR_CgaCtaId ;  /* 0x00000000000879c3 */ /* 0x000e220000008800 */
[----:B------:R-:W-:Y:S01]  /*0170*/  UMOV UR4, 0x400 ;  /* 0x0000040000047882 */ /* 0x000fe20000000000 */
[----:B------:R-:W-:Y:S01]  /*0180*/  UMOV UR5, 0x1 ;  /* 0x0000000100057882 */ /* 0x000fe20000000000 */
[----:B------:R-:W-:Y:S01]  /*0190*/  UMOV UR6, 0x10 ;  /* 0x0000001000067882 */ /* 0x000fe20000000000 */
[----:B------:R-:W-:Y:S01]  /*01a0*/  ELECT P0, URZ, PT ;  /* 0x00000000003f782f */ /* 0x000fe20003800000 */
[----:B------:R-:W-:-:S04]  /*01b0*/  UIADD3 UR6, -UR6, 0x100000, URZ ;  /* 0x0010000006067890 */ /* 0x000fc8000fffe13f */
[----:B------:R-:W-:Y:S02]  /*01c0*/  USHF.L.U32 UR7, UR6, 0xb, URZ ;  /* 0x0000000b06077899 */ /* 0x000fe4000800063f */
[----:B------:R-:W-:Y:S02]  /*01d0*/  USHF.L.U32 UR6, UR6, 0x1, URZ ;  /* 0x0000000106067899 */ /* 0x000fe4000800063f */
[----:B0-----:R-:W-:Y:S02]  /*01e0*/  ULEA UR8, UR8, UR4, 0x18 ;  /* 0x0000000408087291 */ /* 0x001fe4000f8ec03f */
[----:B------:R-:W-:-:S04]  /*01f0*/  UIADD3 UR4, -UR5, 0x100000, URZ ;  /* 0x0010000005047890 */ /* 0x000fc8000fffe13f */
[----:B------:R-:W-:Y:S02]  /*0200*/  USHF.L.U32 UR5, UR4, 0xb, URZ ;  /* 0x0000000b04057899 */ /* 0x000fe4000800063f */
[----:B------:R-:W-:Y:S01]  /*0210*/  USHF.L.U32 UR4, UR4, 0x1, URZ ;  /* 0x0000000104047899 */ /* 0x000fe2000800063f */
[----:B------:R-:W0:Y:S11]  /*0220*/  FENCE.VIEW.ASYNC.S ;  /* 0x00000000000073c6 */ /* 0x000e360000000000 */
[----:B0-----:R0:W1:Y:S01]  /*0230*/  SYNCS.EXCH.64 URZ, [UR8], UR4 ;  /* 0x00000004083f75b2 */ /* 0x0010620008000100 */
[----:B------:R0:W2:Y:S01]  /*0240*/  SYNCS.EXCH.64 URZ, [UR8+0x38], UR6 ;  /* 0x00003806083f75b2 */ /* 0x0000a20008000100 */
[----:B------:R0:W3:Y:S01]  /*0250*/  SYNCS.EXCH.64 URZ, [UR8+0x8], UR4 ;  /* 0x00000804083f75b2 */ /* 0x0000e20008000100 */
[----:B------:R0:W4:Y:S01]  /*0260*/  SYNCS.EXCH.64 URZ, [UR8+0x40], UR6 ;  /* 0x00004006083f75b2 */ /* 0x0001220008000100 */
[----:B------:R0:W0:Y:S01]  /*0270*/  SYNCS.EXCH.64 URZ, [UR8+0x10], UR4 ;  /* 0x00001004083f75b2 */ /* 0x0000220008000100 */
        /* <DEDUP_REMOVED lines=9> */
[----:B------:R-:W-:Y:S01]  /*0310*/  NOP ;  /* 0x0000000000007918 */ /* 0x000fe20000000000 */
.L_x_2:
[----:B------:R-:W-:Y:S01]  /*0320*/  SHF.R.S32.HI R7, RZ, 0x1f, R94 ;  /* 0x0000001fff077819 */ /* 0x000fe2000001145e */
[----:B------:R-:W5:Y:S01]  /*0330*/  SHFL.IDX PT, R0, R0, RZ, 0x1f ;  /* 0x00001fff00007589 */ /* 0x000f6200000e0000 */
[----:B0-----:R-:W0:Y:S01]  /*0340*/  S2UR UR8, SR_CTAID.X ;  /* 0x00000000000879c3 */ /* 0x001e220000002500 */
[----:B------:R-:W-:Y:S02]  /*0350*/  ELECT P0, URZ, PT ;  /* 0x00000000003f782f */ /* 0x000fe40003800000 */
[----:B------:R-:W-:Y:S01]  /*0360*/  LEA.HI R7, R7, R94, RZ, 0x7 ;  /* 0x0000005e07077211 */ /* 0x000fe200078f38ff */
[----:B------:R-:W1:Y:S01]  /*0370*/  S2R R4, SR_CTAID.Y ;  /* 0x0000000000047919 */ /* 0x000e620000002600 */
[----:B------:R-:W-:Y:S01]  /*0380*/  ULDC UR4, c[0x0][0x154] ;  /* 0x0000550000047ab9 */ /* 0x000fe20000000800 */
[----:B------:R-:W-:Y:S01]  /*0390*/  NOP ;  /* 0x0000000000007918 */ /* 0x000fe20000000000 */
[----:B------:R-:W-:Y:S01]  /*03a0*/  LOP3.LUT R7, R7, 0xffffff80, RZ, 0xc0, !PT ;  /* 0xffffff8007077812 */ /* 0x000fe200078ec0ff */
[----:B------:R-:W-:Y:S01]  /*03b0*/  NOP ;  /* 0x0000000000007918 */ /* 0x000fe20000000000 */
[----:B------:R-:W2:Y:S03]  /*03c0*/  LDC R14, c[0x0][0x140] ;  /* 0x00005000ff0e7b82 */ /* 0x000ea60000000800 */
[----:B------:R-:W-:-:S05]  /*03d0*/  IMAD.IADD R7, R94, 0x1, -R7 ;  /* 0x000000015e077824 */ /* 0x000fca00078e0a07 */
[----:B------:R-:W-:Y:S01]  /*03e0*/  SHF.R.S32.HI R8, RZ, 0x1f, R7 ;  /* 0x0000001fff087819 */ /* 0x000fe20000011407 */
[----:B------:R-:W3:Y:S01]  /*03f0*/  LDC R12, c[0x0][0x144] ;  /* 0x00005100ff0c7b82 */ /* 0x000ee20000000800 */
[----:B------:R-:W-:Y:S02]  /*0400*/  LOP3.LUT P2, RZ, R7, 0x7, RZ, 0xc0, !PT ;  /* 0x0000000707ff7812 */ /* 0x000fe4000784c0ff */
[----:B------:R-:W-:Y:S02]  /*0410*/  LEA.HI R8, R8, R7, RZ, 0x3 ;  /* 0x0000000708087211 */ /* 0x000fe400078f18ff */
[----:B-----5:R-:W-:Y:S02]  /*0420*/  ISETP.NE.OR P0, PT, R0, RZ, !P0 ;  /* 0x000000ff0000720c */ /* 0x020fe40004705670 */
[--C-:B------:R-:W-:Y:S02]  /*0430*/  SHF.R.S32.HI R0, RZ, 0x3, R8.reuse ;  /* 0x00000003ff007819 */ /* 0x100fe40000011408 */
[----:B------:R-:W-:-:S02]  /*0440*/  SHF.R.S32.HI R9, RZ, 0x1f, R8 ;  /* 0x0000001fff097819 */ /* 0x000fc40000011408 */
[----:B------:R-:W-:Y:S02]  /*0450*/  SHF.R.S32.HI R8, RZ, 0x1f, R5 ;  /* 0x0000001fff087819 */ /* 0x000fe40000011405 */
[----:B------:R-:W-:Y:S02]  /*0460*/  LEA.HI R9, R9, R0, RZ, 0x2 ;  /* 0x0000000009097211 */ /* 0x000fe400078f10ff */
[----:B------:R-:W-:Y:S02]  /*0470*/  LEA.HI R8, R8, R5, RZ, 0x2 ;  /* 0x0000000508087211 */ /* 0x000fe400078f10ff */
[----:B-1----:R-:W-:Y:S01]  /*0480*/  I2FP.F32.U32 R11, R4 ;  /* 0x00000004000b7245 */ /* 0x002fe20000201000 */
[----:B------:R-:W-:Y:S01]  /*0490*/  VOTEU.ALL UP0, P0 ;  /* 0x00000000003f7886 */ /* 0x000fe20000000000 */
[----:B------:R-:W-:Y:S01]  /*04a0*/  LOP3.LUT R10, R8, 0x3ffffffc, RZ, 0xc0, !PT ;  /* 0x3ffffffc080a7812 */ /* 0x000fe200078ec0ff */
[----:B------:R-:W-:Y:S01]  /*04b0*/  VOTEU.ALL UP1, P0 ;  /* 0x00000000003f7886 */ /* 0x000fe20000020000 */
[----:B------:R-:W-:Y:S01]  /*04c0*/  LOP3.LUT R9, R9, 0xfffffffc, RZ, 0xc0, !PT ;  /* 0xfffffffc09097812 */ /* 0x000fe200078ec0ff */
[----:B------:R-:W-:Y:S01]  /*04d0*/  FMUL R13, R11, UR4 ;  /* 0x000000040b0d7c20 */ /* 0x000fe20008400000 */
[----:B------:R-:W1:Y:S01]  /*04e0*/  @!UP0 S2UR UR7, SR_CgaCtaId ;  /* 0x00000000000789c3 */ /* 0x000e620000008800 */
[----:B------:R-:W-:Y:S01]  /*04f0*/  IMAD.IADD R11, R5, 0x1, -R10 ;  /* 0x00000001050b7824 */ /* 0x000fe200078e0a0a */
[----:B0-----:R-:W-:Y:S01]  /*0500*/  I2FP.F32.U32 R10, UR8 ;  /* 0x00000008000a7c45 */ /* 0x001fe20008201000 */
[----:B------:R-:W-:Y:S01]  /*0510*/  IMAD.IADD R8, R0, 0x1, -R9 ;  /* 0x0000000100087824 */ /* 0x000fe200078e0a09 */
[----:B------:R-:W-:Y:S01]  /*0520*/  ULDC UR4, c[0x0][0x150] ;  /* 0x0000540000047ab9 */ /* 0x000fe20000000800 */
[----:B------:R-:W0:Y:S01]  /*0530*/  F2I.U32.TRUNC.NTZ R13, R13 ;  /* 0x0000000d000d7305 */ /* 0x000e22000020f000 */
[----:B------:R-:W-:Y:S01]  /*0540*/  SHF.R.S32.HI R0, RZ, 0x1f, R3 ;  /* 0x0000001fff007819 */ /* 0x000fe20000011403 */
[----:B------:R-:W-:Y:S01]  /*0550*/  FMUL R10, R10, UR4 ;  /* 0x000000040a0a7c20 */ /* 0x000fe20008400000 */
[----:B------:R-:W5:Y:S01]  /*0560*/  LDC R9, c[0x0][0x148] ;  /* 0x00005200ff097b82 */ /* 0x000f620000000800 */
[----:B------:R-:W-:Y:S01]  /*0570*/  IMAD R8, R11, 0x4, R8 ;  /* 0x000000040b087824 */ /* 0x000fe200078e0208 */
[----:B------:R-:W-:Y:S01]  /*0580*/  LEA.HI R0, R0, R3, RZ, 0x2 ;  /* 0x0000000300007211 */ /* 0x000fe200078f10ff */
[----:B------:R-:W-:Y:S01]  /*0590*/  UMOV UR4, 0x20 ;  /* 0x0000002000047882 */ /* 0x000fe20000000000 */
[----:B------:R-:W-:Y:S01]  /*05a0*/  @!UP0 UMOV UR6, 0x400 ;  /* 0x0000040000068882 */ /* 0x000fe20000000000 */
[----:B------:R-:W4:Y:S01]  /*05b0*/  F2I.U32.TRUNC.NTZ R10, R10 ;  /* 0x0000000a000a7305 */ /* 0x000f22000020f000 */
[----:B------:R-:W-:Y:S01]  /*05c0*/  LOP3.LUT R0, R0, 0xfffffffc, RZ, 0xc0, !PT ;  /* 0xfffffffc00007812 */ /* 0x000fe200078ec0ff */
[----:B------:R-:W-:Y:S01]  /*05d0*/  IMAD.SHL.U32 R19, R8, 0x4, RZ ;  /* 0x0000000408137824 */ /* 0x000fe200078e00ff */
[----:B------:R-:W-:-:S04]  /*05e0*/  @!UP0 UIADD3 UR4, -UR4, 0x100000, URZ ;  /* 0x0010000004048890 */ /* 0x000fc8000fffe13f */
[----:B------:R-:W-:Y:S02]  /*05f0*/  @!UP0 USHF.L.U32 UR5, UR4, 0xb, URZ ;  /* 0x0000000b04058899 */ /* 0x000fe4000800063f */
[----:B------:R-:W-:Y:S01]  /*0600*/  @!UP0 USHF.L.U32 UR4, UR4, 0x1, URZ ;  /* 0x0000000104048899 */ /* 0x000fe2000800063f */
[----:B--2---:R-:W-:Y:S01]  /*0610*/  ISETP.EQ.U32.AND P3, PT, R14, 0x1, PT ;  /* 0x000000010e00780c */ /* 0x004fe20003f62070 */
[----:B------:R-:W-:Y:S01]  /*0620*/  IMAD.IADD R3, R3, 0x1, -R0 ;  /* 0x0000000103037824 */ /* 0x000fe200078e0a00 */
[----:B------:R-:W-:Y:S01]  /*0630*/  LOP3.LUT R19, R8, 0xc, R19, 0x78, !PT ;  /* 0x0000000c08137812 */ /* 0x000fe200078e7813 */
[----:B0-----:R-:W-:Y:S02]  /*0640*/  IMAD.MOV R20, RZ, RZ, -R13 ;  /* 0x000000ffff147224 */ /* 0x001fe400078e0a0d */
[----:B------:R-:W-:Y:S01]  /*0650*/  VIADD R8, R2, 0xffffffff ;  /* 0xffffffff02087836 */ /* 0x000fe20000000000 */
[----:B-1----:R-:W-:Y:S01]  /*0660*/  @!UP0 ULEA UR6, UR7, UR6, 0x18 ;  /* 0x0000000607068291 */ /* 0x002fe2000f8ec03f */
[----:B------:R-:W-:Y:S01]  /*0670*/  ISETP.NE.AND P1, PT, R3, 0x3, PT ;  /* 0x000000030300780c */ /* 0x000fe20003f25270 */
[----:B------:R-:W-:Y:S01]  /*0680*/  VOTEU.ALL UP0, P0 ;  /* 0x00000000003f7886 */ /* 0x000fe20000000000 */
[----:B------:R-:W-:Y:S01]  /*0690*/  ISETP.LT.U32.AND P0, PT, R19, 0x8, !P2 ;  /* 0x000000081300780c */ /* 0x000fe20005701070 */
[----:B----4-:R-:W-:Y:S01]  /*06a0*/  IMAD.MOV R7, RZ, RZ, -R10 ;  /* 0x000000ffff077224 */ /* 0x010fe200078e0a0a */
[----:B------:R-:W-:-:S02]  /*06b0*/  ISETP.EQ.OR P1, PT, R3, RZ, !P1 ;  /* 0x000000ff0300720c */ /* 0x000fc40004f22670 */
[----:B------:R-:W-:Y:S01]  /*06c0*/  ISETP.GE.U32.AND P5, PT, R8, 0x2, PT ;  /* 0x000000020800780c */ /* 0x000fe20003fa6070 */
[----:B-----5:R-:W-:Y:S01]  /*06d0*/  IMAD R0, R9, R20, R4 ;  /* 0x0000001409007224 */ /* 0x020fe200078e0204 */
[----:B------:R-:W-:Y:S01]  /*06e0*/  ISETP.EQ.AND P1, PT, R2, RZ, P1 ;  /* 0x000000ff0200720c */ /* 0x000fe20000f22270 */
[----:B---3--:R-:W-:Y:S01]  /*06f0*/  IMAD R7, R12, R7, UR8 ;  /* 0x000000080c077e24 */ /* 0x008fe2000f8e0207 */
[----:B------:R-:W-:Y:S01]  /*0700*/  ISETP.NE.AND P2, PT, R2, RZ, PT ;  /* 0x000000ff0200720c */ /* 0x000fe20003f45270 */
[----:B------:R-:W0:Y:S02]  /*0710*/  FENCE.VIEW.ASYNC.S ;  /* 0x00000000000073c6 */ /* 0x000e240000000000 */
[----:B0-----:R0:W1:Y:S01]  /*0720*/  @!UP0 SYNCS.EXCH.64 URZ, [UR6+0x80], UR4 ;  /* 0x00008004063f85b2 */ /* 0x0010620008000100 */
[----:B------:R-:W-:Y:S02]  /*0730*/  ISETP.NE.AND P4, PT, R0, R19, PT ;  /* 0x000000130000720c */ /* 0x000fe40003f85270 */
[----:B------:R-:W-:-:S02]  /*0740*/  SEL R18, RZ, 0x1, !P1 ;  /* 0x00000001ff127807 */ /* 0x000fc40004800000 */
[----:B------:R-:W-:Y:S02]  /*0750*/  ISETP.EQ.OR P4, PT, R7, RZ, !P4 ;  /* 0x000000ff0700720c */ /* 0x000fe40006782670 */
[----:B------:R-:W-:Y:S02]  /*0760*/  LOP3.LUT R0, R94, 0x7f, RZ, 0xc0, !PT ;  /* 0x0000007f5e007812 */ /* 0x000fe400078ec0ff */
[----:B------:R-:W-:Y:S02]  /*0770*/  PLOP3.LUT P0, PT, P0, P4, PT, 0x80, 0x0 ;  /* 0x000000000000781c */ /* 0x000fe40000709070 */
[----:B------:R-:W-:Y:S02]  /*0780*/  SEL R18, R18, 0x2, P5 ;  /* 0x0000000212127807 */ /* 0x000fe40002800000 */
[----:B------:R-:W-:Y:S01]  /*0790*/  P2R R102, PR, RZ, 0x1 ;  /* 0x00000001ff667803 */ /* 0x000fe20000000000 */
[----:B------:R0:W2:Y:S01]  /*07a0*/  @!UP1 SYNCS.EXCH.64 URZ, [UR6+0x88], UR4 ;  /* 0x00008804063f95b2 */ /* 0x0000a20008000100 */
[----:B------:R-:W-:Y:S01]  /*07b0*/  NOP ;  /* 0x0000000000007918 */ /* 0x000fe20000000000 */
[----:B------:R-:W-:Y:S06]  /*07c0*/  @!P3 BRA `(.L_x_3) ;  /* 0x000000000008b947 */ /* 0x000fec0003800000 */
[----:B-12---:R-:W-:Y:S01]  /*07d0*/  UCGABAR_ARV ;  /* 0x00000000000079c7 */ /* 0x006fe20008000000 */
[----:B------:R-:W-:Y:S05]  /*07e0*/  BRA `(.L_x_4) ;  /* 0x0000000000047947 */ /* 0x000fea0003800000 */
.L_x_3:
[----:B-12---:R-:W-:Y:S01]  /*07f0*/  NOP ;  /* 0x0000000000007918 */ /* 0x006fe20000000000 */
.L_x_4:
[----:B------:R-:W1:Y:S01]  /*0800*/  LDC R2, c[0x0][0x65c] ;  /* 0x00019700ff027b82 */ /* 0x000e620000000800 */
[----:B------:R-:W-:Y:S02]  /*0810*/  IMAD.U32 R10, RZ, RZ, UR8 ;  /* 0x00000008ff0a7e24 */ /* 0x000fe4000f8e00ff */
[----:B------:R-:W-:Y:S01]  /*0820*/  IMAD.MOV.U32 R11, RZ, RZ, RZ ;  /* 0x000000ffff0b7224 */ /* 0x000fe200078e00ff */
[----:B-1----:R-:W-:-:S04]  /*0830*/  ISETP.NE.AND P1, PT, R2, 0x1, PT ;  /* 0x000000010200780c */ /* 0x002fc80003f25270 */
[----:B------:R-:W-:-:S09]  /*0840*/  P2R R5, PR, RZ, 0x2 ;  /* 0x00000002ff057803 */ /* 0x000fd20000000000 */
[----:B------:R-:W1:Y:S01]  /*0850*/  @P1 LDC R17, c[0x0][0x10] ;  /* 0x00000400ff111b82 */ /* 0x000e620000000800 */
[----:B------:R-:W-:Y:S02]  /*0860*/  @P1 IMAD.MOV.U32 R5, RZ, RZ, RZ ;  /* 0x000000ffff051224 */ /* 0x000fe400078e00ff */
[----:B------:R-:W-:-:S05]  /*0870*/  @P1 IMAD.MOV.U32 R15, RZ, RZ, RZ ;  /* 0x000000ffff0f1224 */ /* 0x000fca00078e00ff */
[----:B------:R-:W2:Y:S01]  /*0880*/  @!P1 LDC R13, c[0x0][0xc] ;  /* 0x00000300ff0d9b82 */ /* 0x000ea20000000800 */
[----:B0-----:R-:W-:Y:S01]  /*0890*/  ULDC UR4, c[0x0][0xc] ;  /* 0x0000030000047ab9 */ /* 0x001fe20000000800 */
[----:B------:R-:W-:Y:S01]  /*08a0*/  ULDC UR5, c[0x0][0x10] ;  /* 0x0000040000057ab9 */ /* 0x000fe20000000800 */
[----:B------:R-:W-:Y:S01]  /*08b0*/  ULDC UR6, c[0x0][0x14] ;  /* 0x0000050000067ab9 */ /* 0x000fe20000000800 */
[----:B------:R-:W-:-:S04]  /*08c0*/  UIMAD.WIDE.U32 UR4, UR4, UR5, URZ ;  /* 0x00000005040472a5 */ /* 0x000fc8000f8e003f */
[----:B------:R-:W-:Y:S02]  /*08d0*/  UIMAD.WIDE.U32 UR36, UR4, UR6, URZ ;  /* 0x00000006042472a5 */ /* 0x000fe4000f8e003f */
[----:B------:R-:W-:-:S04]  /*08e0*/  UIMAD UR42, UR5, UR6, URZ ;  /* 0x00000006052a72a4 */ /* 0x000fc8000f8e023f */
[----:B------:R-:W-:Y:S01]  /*08f0*/  UIADD3 UR42, UR37, UR42, URZ ;  /* 0x0000002a252a7290 */ /* 0x000fe2000fffe03f */
[----:B-1----:R-:W-:-:S04]  /*0900*/  @P1 IMAD.WIDE.U32 R16, R17, UR8, R4 ;  /* 0x0000000811101c25 */ /* 0x002fc8000f8e0004 */
[----:B------:R-:W-:Y:S02]  /*0910*/  @P1 IMAD.IADD R17, R17, 0x1, R15 ;  /* 0x0000000111111824 */ /* 0x000fe400078e020f */
[----:B--2---:R-:W-:-:S04]  /*0920*/  @!P1 IMAD.WIDE.U32 R10, R4, R13, R10 ;  /* 0x0000000d040a9225 */ /* 0x004fc800078e000a */
[----:B------:R-:W-:Y:S02]  /*0930*/  @!P1 IMAD.MOV.U32 R16, RZ, RZ, R10 ;  /* 0x000000ffff109224 */ /* 0x000fe400078e000a */
[----:B------:R-:W-:Y:S01]  /*0940*/  @!P1 IMAD.MOV.U32 R17, RZ, RZ, R11 ;  /* 0x000000ffff119224 */ /* 0x000fe200078e000b */
[----:B------:R-:W-:Y:S06]  /*0950*/  @!P3 BRA `(.L_x_5) ;  /* 0x00000000000cb947 */ /* 0x000fec0003800000 */
[----:B------:R-:W-:Y:S01]  /*0960*/  UCGABAR_WAIT ;  /* 0x0000000000007dc7 */ /* 0x000fe20008000000 */
[----:B------:R-:W-:Y:S01]  /*0970*/  CCTL.IVALL ;  /* 0x00000000ff00798f */ /* 0x000fe20002000000 */
[----:B------:R-:W-:Y:S05]  /*0980*/  BRA `(.L_x_6) ;  /* 0x0000000000047947 */ /* 0x000fea0003800000 */
.L_x_5:
[----:B------:R-:W-:Y:S06]  /*0990*/  BAR.SYNC.DEFER_BLOCKING 0x0 ;  /* 0x0000000000007b1d */ /* 0x000fec0000010000 */
.L_x_6:
[----:B------:R-:W-:Y:S05]  /*09a0*/  @!P2 BRA `(.L_x_7) ;  /* 0x0000005c00aca947 */ /* 0x000fea0003800000 */
[----:B------:R-:W-:-:S13]  /*09b0*/  ISETP.GT.U32.AND P0, PT, R8, 0x1, PT ;  /* 0x000000010800780c */ /* 0x000fda0003f04070 */
[----:B------:R-:W-:Y:S05]  /*09c0*/  @P0 EXIT ;  /* 0x000000000000094d */ /* 0x000fea0003800000 */
[----:B------:R-:W-:Y:S01]  /*09d0*/  ULDC.64 UR4, c[0x0][0x650] ;  /* 0x0001940000047ab9 */ /* 0x000fe20000000a00 */
[----:B------:R-:W-:Y:S01]  /*09e0*/  PRMT R3, RZ, 0x7610, R3 ;  /* 0x00007610ff037816 */ /* 0x000fe20000000003 */
[----:B------:R-:W-:Y:S01]  /*09f0*/  IMAD.MOV.U32 R101, RZ, RZ, -0x1 ;  /* 0xffffffffff657424 */ /* 0x000fe200078e00ff */
[----:B------:R-:W-:Y:S01]  /*0a00*/  ISETP.GE.U32.AND P0, PT, R16, UR4, PT ;  /* 0x0000000410007c0c */ /* 0x000fe2000bf06070 */
[----:B------:R-:W-:Y:S02]  /*0a10*/  IMAD.MOV.U32 R100, RZ, RZ, -0x1 ;  /* 0xffffffffff647424 */ /* 0x000fe400078e00ff */
[----:B------:R-:W-:Y:S01]  /*0a20*/  IMAD.MOV.U32 R99, RZ, RZ, -0x1 ;  /* 0xffffffffff637424 */ /* 0x000fe200078e00ff */
[----:B------:R-:W-:-:S13]  /*0a30*/  ISETP.GE.U32.AND.EX P0, PT, R17, UR5, PT, P0 ;  /* 0x0000000511007c0c */ /* 0x000fda000bf06100 */
[----:B------:R-:W-:Y:S05]  /*0a40*/  @P0 BRA `(.L_x_8) ;  /* 0x0000000400280947 */ /* 0x000fea0003800000 */
[----:B------:R-:W0:Y:S01]  /*0a50*/  LDC.64 R22, c[0x0][0x628] ;  /* 0x00018a00ff167b82 */ /* 0x000e220000000a00 */
[----:B------:R-:W-:Y:S02]  /*0a60*/  IMAD.MOV.U32 R10, RZ, RZ, R16 ;  /* 0x000000ffff0a7224 */ /* 0x000fe400078e0010 */
[----:B------:R-:W-:-:S05]  /*0a70*/  IMAD.MOV.U32 R11, RZ, RZ, R17 ;  /* 0x000000ffff0b7224 */ /* 0x000fca00078e0011 */
[----:B------:R-:W1:Y:S08]  /*0a80*/  LDC R8, c[0x0][0x630] ;  /* 0x00018c00ff087b82 */ /* 0x000e700000000800 */
[----:B------:R-:W2:Y:S01]  /*0a90*/  LDC.64 R24, c[0x0][0x620] ;  /* 0x00018800ff187b82 */ /* 0x000ea20000000a00 */
[----:B0-----:R-:W-:-:S04]  /*0aa0*/  ISETP.NE.U32.AND P0, PT, R22, RZ, PT ;  /* 0x000000ff1600720c */ /* 0x001fc80003f05070 */
[----:B------:R-:W-:-:S13]  /*0ab0*/  ISETP.NE.AND.EX P0, PT, R23, RZ, PT, P0 ;  /* 0x000000ff1700720c */ /* 0x000fda0003f05300 */
[----:B-12---:R-:W-:Y:S05]  /*0ac0*/  @!P0 BRA `(.L_x_9) ;  /* 0x0000000000288947 */ /* 0x006fea0003800000 */
[----:B------:R-:W0:Y:S02]  /*0ad0*/  LDC R3, c[0x0][0x634] ;  /* 0x00018d00ff037b82 */ /* 0x000e240000000800 */
[----:B0-----:R-:W-:-:S05]  /*0ae0*/  IADD3 R3, P0, R16, R3, RZ ;  /* 0x0000000310037210 */ /* 0x001fca0007f1e0ff */
[----:B------:R-:W-:-:S04]  /*0af0*/  IMAD.X R21, RZ, RZ, R17, P0 ;  /* 0x000000ffff157224 */ /* 0x000fc800000e0611 */
[----:B------:R-:W-:-:S04]  /*0b00*/  IMAD.WIDE.U32 R10, R21, R22, RZ ;  /* 0x00000016150a7225 */ /* 0x000fc800078e00ff */
[----:B------:R-:W-:-:S04]  /*0b10*/  IMAD.WIDE.U32 R12, P0, R3, R23, R10 ;  /* 0x00000017030c7225 */ /* 0x000fc8000780000a */
[----:B------:R-:W-:-:S04]  /*0b20*/  IMAD.WIDE.U32 R10, R3, R22, RZ ;  /* 0x00000016030a7225 */ /* 0x000fc800078e00ff */
[----:B------:R-:W-:Y:S01]  /*0b30*/  IMAD.X R15, RZ, RZ, RZ, P0 ;  /* 0x000000ffff0f7224 */ /* 0x000fe200000e06ff */
[----:B------:R-:W-:Y:S01]  /*0b40*/  IADD3 RZ, P0, R11, R12, RZ ;  /* 0x0000000c0bff7210 */ /* 0x000fe20007f1e0ff */
[----:B------:R-:W-:-:S04]  /*0b50*/  IMAD.MOV.U32 R14, RZ, RZ, R13 ;  /* 0x000000ffff0e7224 */ /* 0x000fc800078e000d */
[----:B------:R-:W-:-:S08]  /*0b60*/  IMAD.WIDE.U32.X R10, R21, R23, R14, P0 ;  /* 0x00000017150a7225 */ /* 0x000fd000000e040e */
.L_x_9:
[----:B------:R-:W0:Y:S01]  /*0b70*/  LDC.64 R28, c[0x0][0x640] ;  /* 0x00019000ff1c7b82 */ /* 0x000e220000000a00 */
[-CC-:B------:R-:W-:Y:S01]  /*0b80*/  SHF.R.U64 R99, R10, R8.reuse, R11.reuse ;  /* 0x000000080a637219 */ /* 0x180fe2000000120b */
[----:B------:R-:W-:Y:S01]  /*0b90*/  IMAD.MOV.U32 R23, RZ, RZ, 0x1 ;  /* 0x00000001ff177424 */ /* 0x000fe200078e00ff */
[----:B------:R-:W-:Y:S02]  /*0ba0*/  SHF.R.U32.HI R3, RZ, R8, R11 ;  /* 0x00000008ff037219 */ /* 0x000fe4000001160b */
[----:B------:R-:W-:-:S03]  /*0bb0*/  IADD3 R5, P0, RZ, -R99, RZ ;  /* 0x80000063ff057210 */ /* 0x000fc60007f1e0ff */
[----:B------:R-:W1:Y:S02]  /*0bc0*/  LDC R12, c[0x0][0x618] ;  /* 0x00018600ff0c7b82 */ /* 0x000e640000000800 */
[----:B------:R-:W-:Y:S02]  /*0bd0*/  IMAD.X R3, RZ, RZ, ~R3, P0 ;  /* 0x000000ffff037224 */ /* 0x000fe400000e0e03 */
[----:B------:R-:W-:-:S04]  /*0be0*/  IMAD.WIDE.U32 R10, R5, R24, R16 ;  /* 0x00000018050a7225 */ /* 0x000fc800078e0010 */
[----:B------:R-:W2:Y:S01]  /*0bf0*/  LDC R22, c[0x0][0x608] ;  /* 0x00018200ff167b82 */ /* 0x000ea20000000800 */
[----:B------:R-:W-:Y:S02]  /*0c00*/  IMAD R8, R3, R24, RZ ;  /* 0x0000001803087224 */ /* 0x000fe400078e02ff */
[----:B------:R-:W-:Y:S02]  /*0c10*/  IMAD.MOV.U32 R3, RZ, RZ, -0x1 ;  /* 0xffffffffff037424 */ /* 0x000fe400078e00ff */
[----:B------:R-:W-:-:S03]  /*0c20*/  IMAD R5, R5, R25, R8 ;  /* 0x0000001905057224 */ /* 0x000fc600078e0208 */
[----:B------:R-:W3:Y:S01]  /*0c30*/  LDC R26, c[0x0][0x658] ;  /* 0x00019600ff1a7b82 */ /* 0x000ee20000000800 */
[----:B------:R-:W-:Y:S01]  /*0c40*/  IMAD.IADD R5, R11, 0x1, R5 ;  /* 0x000000010b057824 */ /* 0x000fe200078e0205 */
[----:B0-----:R-:W-:-:S04]  /*0c50*/  ISETP.NE.U32.AND P0, PT, R28, RZ, PT ;  /* 0x000000ff1c00720c */ /* 0x001fc80003f05070 */
[----:B------:R-:W-:Y:S02]  /*0c60*/  ISETP.NE.AND.EX P0, PT, R29, RZ, PT, P0 ;  /* 0x000000ff1d00720c */ /* 0x000fe40003f05300 */
[----:B------:R-:W0:Y:S01]  /*0c70*/  LDC R24, c[0x0][0x600] ;  /* 0x00018000ff187b82 */ /* 0x000e220000000800 */
[-CC-:B-1----:R-:W-:Y:S02]  /*0c80*/  SHF.R.U64 R14, R10, R12.reuse, R5.reuse ;  /* 0x0000000c0a0e7219 */ /* 0x182fe40000001205 */
[----:B------:R-:W-:-:S05]  /*0c90*/  SHF.R.U32.HI R5, RZ, R12, R5 ;  /* 0x0000000cff057219 */ /* 0x000fca0000011605 */
[----:B------:R-:W1:Y:S01]  /*0ca0*/  LDC R15, c[0x0][0x648] ;  /* 0x00019200ff0f7b82 */ /* 0x000e620000000800 */
[-CC-:B--2---:R-:W-:Y:S02]  /*0cb0*/  SHF.R.U64 R27, R14, R22.reuse, R5.reuse ;  /* 0x000000160e1b7219 */ /* 0x184fe40000001205 */
[----:B------:R-:W-:Y:S01]  /*0cc0*/  SHF.R.U32.HI R5, RZ, R22, R5 ;  /* 0x00000016ff057219 */ /* 0x000fe20000011605 */
[----:B------:R-:W-:-:S04]  /*0cd0*/  IMAD R22, R9, R20, R4 ;  /* 0x0000001409167224 */ /* 0x000fc800078e0204 */
[----:B------:R-:W2:Y:S01]  /*0ce0*/  LDC R21, c[0x0][0x638] ;  /* 0x00018e00ff157b82 */ /* 0x000ea20000000800 */
[-CC-:B---3--:R-:W-:Y:S02]  /*0cf0*/  SHF.R.U64 R20, R27, R26.reuse, R5.reuse ;  /* 0x0000001a1b147219 */ /* 0x188fe40000001205 */
[-C--:B------:R-:W-:Y:S02]  /*0d00*/  SHF.L.U32 R3, R3, R26.reuse, RZ ;  /* 0x0000001a03037219 */ /* 0x080fe400000006ff */
[----:B------:R-:W-:Y:S01]  /*0d10*/  SHF.R.U32.HI R5, RZ, R26, R5 ;  /* 0x0000001aff057219 */ /* 0x000fe20000011605 */
[----:B------:R-:W-:Y:S01]  /*0d20*/  IMAD.MOV.U32 R4, RZ, RZ, R20 ;  /* 0x000000ffff047224 */ /* 0x000fe200078e0014 */
[----:B------:R-:W-:Y:S01]  /*0d30*/  LOP3.LUT R12, RZ, R3, RZ, 0x33, !PT ;  /* 0x00000003ff0c7212 */ /* 0x000fe200078e33ff */
[----:B------:R-:W3:Y:S01]  /*0d40*/  LDC R25, c[0x0][0x610] ;  /* 0x00018400ff197b82 */ /* 0x000ee20000000800 */
[----:B------:R-:W-:Y:S05]  /*0d50*/  @!P0 BRA `(.L_x_10) ;  /* 0x0000000000288947 */ /* 0x000fea0003800000 */
[----:B------:R-:W4:Y:S02]  /*0d60*/  LDC R3, c[0x0][0x64c] ;  /* 0x00019300ff037b82 */ /* 0x000f240000000800 */
[----:B----4-:R-:W-:-:S05]  /*0d70*/  IADD3 R3, P0, R20, R3, RZ ;  /* 0x0000000314037210 */ /* 0x010fca0007f1e0ff */
        /* <DEDUP_REMOVED lines=8> */
.L_x_10:
[----:B-1----:R-:W-:Y:S01]  /*0e00*/  SHF.R.U64 R4, R4, R15, R5 ;  /* 0x0000000f04047219 */ /* 0x002fe20000001205 */
[----:B0-----:R-:W-:Y:S01]  /*0e10*/  VIADD R5, R24, 0xffffffff ;  /* 0xffffffff18057836 */ /* 0x001fe20000000000 */
[----:B------:R-:W-:Y:S02]  /*0e20*/  SHF.L.U32 R3, R23, R26, RZ ;  /* 0x0000001a17037219 */ /* 0x000fe400000006ff */
[----:B------:R-:W-:Y:S01]  /*0e30*/  LOP3.LUT R12, R27, R12, RZ, 0xc0, !PT ;  /* 0x0000000c1b0c7212 */ /* 0x000fe200078ec0ff */
[----:B------:R-:W-:Y:S01]  /*0e40*/  IMAD.MOV R8, RZ, RZ, -R4 ;  /* 0x000000ffff087224 */ /* 0x000fe200078e0a04 */
[----:B------:R-:W-:-:S03]  /*0e50*/  SEL R7, R7, R22, !P1 ;  /* 0x0000001607077207 */ /* 0x000fc60004800000 */
[----:B------:R-:W-:Y:S01]  /*0e60*/  IMAD R12, R3, R4, R12 ;  /* 0x00000004030c7224 */ /* 0x000fe200078e020c */
[----:B------:R-:W-:Y:S01]  /*0e70*/  LOP3.LUT R4, R14, R5, RZ, 0xc0, !PT ;  /* 0x000000050e047212 */ /* 0x000fe200078ec0ff */
[----:B--2---:R-:W-:Y:S02]  /*0e80*/  IMAD R3, R8, R21, R20 ;  /* 0x0000001508037224 */ /* 0x004fe400078e0214 */
[----:B---3--:R-:W-:Y:S02]  /*0e90*/  IMAD R7, R12, R25, R7 ;  /* 0x000000190c077224 */ /* 0x008fe400078e0207 */
[----:B------:R-:W-:Y:S02]  /*0ea0*/  IMAD.MOV.U32 R5, RZ, RZ, 0x1 ;  /* 0x00000001ff057424 */ /* 0x000fe400078e00ff */
[----:B------:R-:W-:-:S03]  /*0eb0*/  IMAD R4, R3, R24, R4 ;  /* 0x0000001803047224 */ /* 0x000fc600078e0204 */
[----:B------:R-:W-:Y:S02]  /*0ec0*/  PRMT R3, R5, 0x7610, R3 ;  /* 0x0000761005037816 */ /* 0x000fe40000000003 */
[----:B------:R-:W-:Y:S02]  /*0ed0*/  SEL R100, R4, R7, !P1 ;  /* 0x0000000704647207 */ /* 0x000fe40004800000 */
[----:B------:R-:W-:-:S07]  /*0ee0*/  SEL R101, R7, R4, !P1 ;  /* 0x0000000407657207 */ /* 0x000fce0004800000 */
.L_x_8:
[----:B------:R-:W-:-:S08]  /*0ef0*/  NOP ;  /* 0x0000000000007918 */ /* 0x000fd00000000000 */
[----:B------:R-:W0:Y:S02]  /*0f00*/  USETMAXREG.TRY_ALLOC.CTAPOOL UP0, 0xe8 ;  /* 0x000000e8000079c8 */ /* 0x000e240008000600 */
[----:B0-----:R-:W-:-:S13]  /*0f10*/  PLOP3.LUT P0, PT, PT, PT, UP0, 0x80, 0x0 ;  /* 0x000000000000781c */ /* 0x001fda0003f0f008 */
[----:B------:R-:W-:Y:S05]  /*0f20*/  @!P0 BRA `(.L_x_8) ;  /* 0xfffffffc00f08947 */ /* 0x000fea000383ffff */
[----:B------:R-:W-:Y:S01]  /*0f30*/  ULDC.64 UR4, c[0x0][0x598] ;  /* 0x0001660000047ab9 */ /* 0x000fe20000000a00 */
[----:B------:R-:W-:Y:S01]  /*0f40*/  ULDC.64 UR38, c[0x0][0x208] ;  /* 0x0000820000267ab9 */ /* 0x000fe20000000a00 */
[----:B------:R-:W-:-:S04]  /*0f50*/  ISETP.NE.U32.AND P0, PT, RZ, UR4, PT ;  /* 0x00000004ff007c0c */ /* 0x000fc8000bf05070 */
[----:B------:R-:W-:-:S13]  /*0f60*/  ISETP.NE.AND.EX P0, PT, RZ, UR5, PT, P0 ;  /* 0x00000005ff007c0c */ /* 0x000fda000bf05300 */
[----:B------:R-:W-:Y:S05]  /*0f70*/  @!P0 BRA `(.L_x_11) ;  /* 0x00000000001c8947 */ /* 0x000fea0003800000 */
[----:B------:R-:W0:Y:S02]  /*0f80*/  LDC.64 R4, c[0x0][0x598] ;  /* 0x00016600ff047b82 */ /* 0x000e240000000a00 */
[----:B0-----:R-:W2:Y:S02]  /*0f90*/  LDG.E.64 R4, desc[UR38][R4.64] ;  /* 0x0000002604047981 */ /* 0x001ea4000c1e1b00 */
[----:B--2---:R-:W-:-:S04]  /*0fa0*/  ISETP.NE.U32.AND P0, PT, R4, RZ, PT ;  /* 0x000000ff0400720c */ /* 0x004fc80003f05070 */
[----:B------:R-:W-:-:S13]  /*0fb0*/  ISETP.NE.AND.EX P0, PT, R5, RZ, PT, P0 ;  /* 0x000000ff0500720c */ /* 0x000fda0003f05300 */
[----:B------:R-:W-:Y:S05]  /*0fc0*/  @!P0 BRA `(.L_x_11) ;  /* 0x0000000000088947 */ /* 0x000fea0003800000 */
[----:B------:R0:W5:Y:S01]  /*0fd0*/  LD.E R88, desc[UR38][R4.64] ;  /* 0x0000002604587980 */ /* 0x000162000c101900 */
[----:B------:R-:W-:Y:S05]  /*0fe0*/  BRA `(.L_x_12) ;  /* 0x0000000000247947 */ /* 0x000fea0003800000 */
.L_x_11:
[----:B------:R-:W-:Y:S02]  /*0ff0*/  ULDC.64 UR4, c[0x0][0x588] ;  /* 0x0001620000047ab9 */ /* 0x000fe40000000a00 */
[----:B------:R-:W-:-:S04]  /*1000*/  ISETP.NE.U32.AND P0, PT, RZ, UR4, PT ;  /* 0x00000004ff007c0c */ /* 0x000fc8000bf05070 */
[----:B------:R-:W-:-:S13]  /*1010*/  ISETP.NE.AND.EX P0, PT, RZ, UR5, PT, P0 ;  /* 0x00000005ff007c0c */ /* 0x000fda000bf05300 */
[----:B------:R-:W-:Y:S05]  /*1020*/  @!P0 BRA `(.L_x_13) ;  /* 0x00000000000c8947 */ /* 0x000fea0003800000 */
[----:B------:R-:W0:Y:S02]  /*1030*/  LDC.64 R88, c[0x0][0x588] ;  /* 0x00016200ff587b82 */ /* 0x000e240000000a00 */
[----:B0-----:R1:W5:Y:S01]  /*1040*/  LDG.E R88, desc[UR38][R88.64] ;  /* 0x0000002658587981 */ /* 0x001362000c1e1900 */
[----:B------:R-:W-:Y:S05]  /*1050*/  BRA `(.L_x_12) ;  /* 0x0000000000087947 */ /* 0x000fea0003800000 */
.L_x_13:
[----:B------:R-:W-:Y:S02]  /*1060*/  ULDC UR4, c[0x0][0x580] ;  /* 0x0001600000047ab9 */ /* 0x000fe40000000800 */
[----:B------:R-:W-:-:S07]  /*1070*/  IMAD.U32 R88, RZ, RZ, UR4 ;  /* 0x00000004ff587e24 */ /* 0x000fce000f8e00ff */
.L_x_12:
[----:B------:R-:W-:Y:S02]  /*1080*/  ULDC.64 UR4, c[0x0][0x5a0] ;  /* 0x0001680000047ab9 */ /* 0x000fe40000000a00 */
[----:B------:R-:W-:-:S04]  /*1090*/  ISETP.NE.U32.AND P0, PT, RZ, UR4, PT ;  /* 0x00000004ff007c0c */ /* 0x000fc8000bf05070 */
[----:B------:R-:W-:-:S13]  /*10a0*/  ISETP.NE.AND.EX P0, PT, RZ, UR5, PT, P0 ;  /* 0x00000005ff007c0c */ /* 0x000fda000bf05300 */
[----:B------:R-:W-:Y:S05]  /*10b0*/  @!P0 BRA `(.L_x_14) ;  /* 0x00000000001c8947 */ /* 0x000fea0003800000 */
[----:B0-----:R-:W0:Y:S02]  /*10c0*/  LDC.64 R4, c[0x0][0x5a0] ;  /* 0x00016800ff047b82 */ /* 0x001e240000000a00 */
[----:B0-----:R-:W2:Y:S02]  /*10d0*/  LDG.E.64 R4, desc[UR38][R4.64] ;  /* 0x0000002604047981 */ /* 0x001ea4000c1e1b00 */
[----:B--2---:R-:W-:-:S04]  /*10e0*/  ISETP.NE.U32.AND P0, PT, R4, RZ, PT ;  /* 0x000000ff0400720c */ /* 0x004fc80003f05070 */
[----:B------:R-:W-:-:S13]  /*10f0*/  ISETP.NE.AND.EX P0, PT, R5, RZ, PT, P0 ;  /* 0x000000ff0500720c */ /* 0x000fda0003f05300 */
[----:B------:R-:W-:Y:S05]  /*1100*/  @!P0 BRA `(.L_x_14) ;  /* 0x0000000000088947 */ /* 0x000fea0003800000 */
[----:B-1----:R0:W5:Y:S01]  /*1110*/  LD.E R89, desc[UR38][R4.64] ;  /* 0x0000002604597980 */ /* 0x002162000c101900 */
[----:B------:R-:W-:Y:S05]  /*1120*/  BRA `(.L_x_15) ;  /* 0x0000000000247947 */ /* 0x000fea0003800000 */
.L_x_14:
[----:B------:R-:W-:Y:S02]  /*1130*/  ULDC.64 UR4, c[0x0][0x590] ;  /* 0x0001640000047ab9 */ /* 0x000fe40000000a00 */
[----:B------:R-:W-:-:S04]  /*1140*/  ISETP.NE.U32.AND P0, PT, RZ, UR4, PT ;  /* 0x00000004ff007c0c */ /* 0x000fc8000bf05070 */
[----:B------:R-:W-:-:S13]  /*1150*/  ISETP.NE.AND.EX P0, PT, RZ, UR5, PT, P0 ;  /* 0x00000005ff007c0c */ /* 0x000fda000bf05300 */
[----:B------:R-:W-:Y:S05]  /*1160*/  @!P0 BRA `(.L_x_16) ;  /* 0x00000000000c8947 */ /* 0x000fea0003800000 */
[----:B0-----:R-:W1:Y:S02]  /*1170*/  LDC.64 R4, c[0x0][0x590] ;  /* 0x00016400ff047b82 */ /* 0x001e640000000a00 */
[----:B-1----:R1:W5:Y:S01]  /*1180*/  LDG.E R89, desc[UR38][R4.64] ;  /* 0x0000002604597981 */ /* 0x002362000c1e1900 */
[----:B------:R-:W-:Y:S05]  /*1190*/  BRA `(.L_x_15) ;  /* 0x0000000000087947 */ /* 0x000fea0003800000 */
.L_x_16:
[----:B------:R-:W-:Y:S02]  /*11a0*/  ULDC UR4, c[0x0][0x584] ;  /* 0x0001610000047ab9 */ /* 0x000fe40000000800 */
[----:B-1----:R-:W-:-:S07]  /*11b0*/  IMAD.U32 R89, RZ, RZ, UR4 ;  /* 0x00000004ff597e24 */ /* 0x002fce000f8e00ff */
.L_x_15:
[----:B------:R-:W-:-:S13]  /*11c0*/  LOP3.LUT P0, RZ, R3, 0xff, RZ, 0xc0, !PT ;  /* 0x000000ff03ff7812 */ /* 0x000fda000780c0ff */
[----:B------:R-:W-:Y:S05]  /*11d0*/  @!P0 EXIT ;  /* 0x000000000000894d */ /* 0x000fea0003800000 */
[----:B------:R-:W2:Y:S01]  /*11e0*/  LDC R92, c[0x0][0x658] ;  /* 0x00019600ff5c7b82 */ /* 0x000ea20000000800 */
[----:B------:R-:W-:Y:S01]  /*11f0*/  ULDC.64 UR6, c[0x0][0x288] ;  /* 0x0000a20000067ab9 */ /* 0x000fe20000000a00 */
[----:B------:R-:W-:Y:S01]  /*1200*/  LOP3.LUT R6, R6, 0x1, RZ, 0xc0, !PT ;  /* 0x0000000106067812 */ /* 0x000fe200078ec0ff */
[----:B------:R-:W-:Y:S01]  /*1210*/  UIADD3 UR4, UR7, 0x3f, URZ ;  /* 0x0000003f07047890 */ /* 0x000fe2000fffe03f */
[----:B------:R-:W-:Y:S01]  /*1220*/  SHF.R.U32.HI R3, RZ, 0x2, R94 ;  /* 0x00000002ff037819 */ /* 0x000fe2000001165e */
[----:B01----:R-:W-:Y:S01]  /*1230*/  IMAD.MOV.U32 R5, RZ, RZ, -0x1 ;  /* 0xffffffffff057424 */ /* 0x003fe200078e00ff */
[----:B------:R-:W-:Y:S01]  /*1240*/  SHF.R.U32.HI R0, RZ, 0x1, R0 ;  /* 0x00000001ff007819 */ /* 0x000fe20000011600 */
[----:B------:R-:W-:Y:S01]  /*1250*/  USHF.R.S32.HI UR5, URZ, 0x1f, UR4 ;  /* 0x0000001f3f057899 */ /* 0x000fe20008011404 */
[----:B------:R-:W0:Y:S01]  /*1260*/  LDC.64 R90, c[0x0][0x5c8] ;  /* 0x00017200ff5a7b82 */ /* 0x000e220000000a00 */
[----:B------:R-:W-:Y:S01]  /*1270*/  IMAD.SHL.U32 R22, R6, 0x40, RZ ;  /* 0x0000004006167824 */ /* 0x000fe200078e00ff */
[----:B------:R-:W-:Y:S01]  /*1280*/  LOP3.LUT R3, R3, 0x7, RZ, 0xc0, !PT ;  /* 0x0000000703037812 */ /* 0x000fe200078ec0ff */
[----:B------:R-:W-:Y:S01]  /*1290*/  ULEA.HI UR5, UR5, UR4, URZ, 0x6 ;  /* 0x0000000405057291 */ /* 0x000fe2000f8f303f */
[----:B------:R-:W-:Y:S01]  /*12a0*/  LOP3.LUT R0, R0, 0x30, RZ, 0xc0, !PT ;  /* 0x0000003000007812 */ /* 0x000fe200078ec0ff */
[----:B------:R-:W-:Y:S01]  /*12b0*/  IMAD.MOV.U32 R7, RZ, RZ, 0x1 ;  /* 0x00000001ff077424 */ /* 0x000fe200078e00ff */
[--C-:B------:R-:W-:Y:S01]  /*12c0*/  LOP3.LUT R22, R22, 0x40, R3.reuse, 0xe2, !PT ;  /* 0x0000004016167812 */ /* 0x100fe200078ee203 */
[----:B------:R-:W-:Y:S01]  /*12d0*/  USHF.R.S32.HI UR43, URZ, 0x6, UR5 ;  /* 0x000000063f2b7899 */ /* 0x000fe20008011405 */
[----:B------:R-:W1:Y:S01]  /*12e0*/  LDC R96, c[0x0][0x600] ;  /* 0x00018000ff607b82 */ /* 0x000e620000000800 */
[----:B------:R-:W-:Y:S01]  /*12f0*/  IADD3 R3, RZ, -R0, -R3 ;  /* 0x80000000ff037210 */ /* 0x000fe20007ffe803 */
[----:B------:R-:W-:Y:S01]  /*1300*/  IMAD.U32 R4, RZ, RZ, UR6 ;  /* 0x00000006ff047e24 */ /* 0x000fe2000f8e00ff */
[C---:B------:R-:W-:Y:S01]  /*1310*/  LOP3.LUT R93, R94.reuse, 0x3, RZ, 0xc0, !PT ;  /* 0x000000035e5d7812 */ /* 0x040fe200078ec0ff */
[----:B------:R-:W-:Y:S01]  /*1320*/  UISETP.LT.AND UP0, UPT, UR43, 0x1, UPT ;  /* 0x000000012b00788c */ /* 0x000fe2000bf01270 */
[----:B------:R-:W-:Y:S01]  /*1330*/  LOP3.LUT R95, R94, 0x80, RZ, 0xc0, !PT ;  /* 0x000000805e5f7812 */ /* 0x000fe200078ec0ff */
[----:B------:R-:W-:Y:S01]  /*1340*/  IMAD R3, R6, -0x40, R3 ;  /* 0xffffffc006037824 */ /* 0x000fe200078e0203 */
[----:B------:R-:W-:Y:S01]  /*1350*/  ULDC UR4, c[0x0][0x284] ;  /* 0x0000a10000047ab9 */ /* 0x000fe20000000800 */
[----:B--2---:R-:W-:Y:S01]  /*1360*/  SHF.L.U32 R5, R5, R92, RZ ;  /* 0x0000005c05057219 */ /* 0x004fe200000006ff */
[----:B------:R-:W-:Y:S01]  /*1370*/  USEL UR44, UR43, 0x1, UP0 ;  /* 0x000000012b2c7887 */ /* 0x000fe20008000000 */
[----:B------:R-:W-:Y:S01]  /*1380*/  IMAD R93, R93, -0x2, R4 ;  /* 0xfffffffe5d5d7824 */ /* 0x000fe200078e0204 */
[----:B------:R-:W-:Y:S01]  /*1390*/  LOP3.LUT R22, R22, R0, RZ, 0xfc, !PT ;  /* 0x0000000016167212 */ /* 0x000fe200078efcff */
[----:B------:R-:W-:Y:S01]  /*13a0*/  IMAD.SHL.U32 R94, R94, 0x2, RZ ;  /* 0x000000025e5e7824 */ /* 0x000fe200078e00ff */
[----:B------:R-:W-:Y:S01]  /*13b0*/  SHF.L.U32 R92, R7, R92, RZ ;  /* 0x0000005c075c7219 */ /* 0x000fe200000006ff */
[----:B------:R-:W-:Y:S01]  /*13c0*/  VIADD R98, R3, UR4 ;  /* 0x0000000403627c36 */ /* 0x000fe20008000000 */
[----:B------:R-:W-:Y:S01]  /*13d0*/  LOP3.LUT R103, R18, 0x1, RZ, 0xfc, !PT ;  /* 0x0000000112677812 */ /* 0x000fe200078efcff */
[----:B------:R-:W-:Y:S01]  /*13e0*/  IMAD.MOV.U32 R23, RZ, RZ, RZ ;  /* 0x000000ffff177224 */ /* 0x000fe200078e00ff */
[C---:B0-----:R-:W-:Y:S01]  /*13f0*/  SHF.L.U64.HI R91, R90.reuse, 0x3, R91 ;  /* 0x000000035a5b7819 */ /* 0x041fe2000001025b */
[----:B------:R-:W-:Y:S01]  /*1400*/  IMAD.SHL.U32 R90, R90, 0x8, RZ ;  /* 0x000000085a5a7824 */ /* 0x000fe200078e00ff */
[----:B------:R-:W-:Y:S01]  /*1410*/  SHF.R.U32.HI R95, RZ, 0x7, R95 ;  /* 0x00000007ff5f7819 */ /* 0x000fe2000001165f */
[----:B------:R-:W-:Y:S01]  /*1420*/  UIADD3 UR44, UR43, -UR44, URZ ;  /* 0x8000002c2b2c7290 */ /* 0x000fe2000fffe03f */
[----:B------:R-:W-:Y:S01]  /*1430*/  LOP3.LUT R97, RZ, R5, RZ, 0x33, !PT ;  /* 0x00000005ff617212 */ /* 0x000fe200078e33ff */
[----:B------:R-:W-:Y:S01]  /*1440*/  UMOV UR40, URZ ;  /* 0x0000003f00287c82 */ /* 0x000fe20008000000 */
[----:B------:R-:W-:Y:S01]  /*1450*/  UMOV UR41, URZ ;  /* 0x0000003f00297c82 */ /* 0x000fe20008000000 */
[----:B-1----:R-:W-:-:S08]  /*1460*/  VIADD R96, R96, 0xffffffff ;  /* 0xffffffff60607836 */ /* 0x002fd00000000000 */
.L_x_164:
[----:B0-----:R-:W0:Y:S01]  /*1470*/  SHFL.IDX PT, R0, R95, RZ, 0x1f ;  /* 0x00001fff5f007589 */ /* 0x001e2200000e0000 */
[----:B-1----:R-:W1:Y:S01]  /*1480*/  S2UR UR7, SR_CgaCtaId ;  /* 0x00000000000779c3 */ /* 0x002e620000008800 */
[----:B------:R-:W-:Y:S01]  /*1490*/  UMOV UR6, 0x400 ;  /* 0x0000040000067882 */ /* 0x000fe20000000000 */
[----:B0-----:R-:W-:Y:S01]  /*14a0*/  R2UR UR4, R0 ;  /* 0x00000000000472ca */ /* 0x001fe200000e0000 */
[----:B-1----:R-:W-:-:S12]  /*14b0*/  ULEA UR6, UR7, UR6, 0x18 ;  /* 0x0000000607067291 */ /* 0x002fd8000f8ec03f */
[----:B------:R-:W-:-:S04]  /*14c0*/  ULEA.HI UR5, UR4, UR4, URZ, 0x1 ;  /* 0x0000000404057291 */ /* 0x000fc8000f8f083f */
[----:B------:R-:W-:-:S04]  /*14d0*/  ULOP3.LUT UR5, UR5, 0x7fffe, URZ, 0xc0, !UPT ;  /* 0x0007fffe05057892 */ /* 0x000fc8000f8ec03f */
[----:B------:R-:W-:-:S03]  /*14e0*/  UIADD3 UR5, UR4, -UR5, URZ ;  /* 0x8000000504057290 */ /* 0x000fc6000fffe03f */
[----:B------:R-:W-:Y:S01]  /*14f0*/  ULDC UR4, c[0x0][0x28c] ;  /* 0x0000a30000047ab9 */ /* 0x000fe20000000800 */
[----:B------:R-:W-:Y:S01]  /*1500*/  ULEA UR5, UR5, UR6, 0xd ;  /* 0x0000000605057291 */ /* 0x000fe2000f8e683f */
[----:B------:R-:W-:-:S03]  /*1510*/  ISETP.LT.AND P0, PT, RZ, UR4, PT ;  /* 0x00000004ff007c0c */ /* 0x000fc6000bf01270 */
[----:B------:R-:W-:-:S04]  /*1520*/  UIADD3 UR5, UR5, 0x180, URZ ;  /* 0x0000018005057890 */ /* 0x000fc8000fffe03f */
[----:B------:R-:W-:-:S04]  /*1530*/  USHF.R.U32.HI UR5, URZ, 0x4, UR5 ;  /* 0x000000043f057899 */ /* 0x000fc80008011605 */
[----:B------:R-:W-:-:S04]  /*1540*/  ULOP3.LUT UR5, UR5, 0x3fff, URZ, 0xc0, !UPT ;  /* 0x00003fff05057892 */ /* 0x000fc8000f8ec03f */
[----:B------:R-:W-:Y:S01]  /*1550*/  ULOP3.LUT UR45, UR5, 0x10000, URZ, 0xfc, !UPT ;  /* 0x00010000052d7892 */ /* 0x000fe2000f8efc3f */
[----:B--2345:R-:W-:Y:S11]  /*1560*/  @P0 BRA `(.L_x_17) ;  /* 0x0000000000400947 */ /* 0x03cff60003800000 */
[----:B------:R-:W-:Y:S01]  /*1570*/  MOV R0, 0x0 ;  /* 0x0000000000007802 */ /* 0x000fe20000000f00 */
[----:B------:R-:W-:Y:S01]  /*1580*/  ULDC.64 UR4, c[0x4][0x68] ;  /* 0x01001a0000047ab9 */ /* 0x000fe20000000a00 */
[----:B------:R-:W-:Y:S01]  /*1590*/  ULDC.64 UR6, c[0x4][0x8] ;  /* 0x0100020000067ab9 */ /* 0x000fe20000000a00 */
[----:B------:R-:W-:Y:S01]  /*15a0*/  IMAD.U32 R4, RZ, RZ, UR4 ;  /* 0x00000004ff047e24 */ /* 0x000fe2000f8e00ff */
[----:B------:R0:W1:Y:S01]  /*15b0*/  LDC.64 R14, c[0x4][R0] ;  /* 0x01000000000e7b82 */ /* 0x0000620000000a00 */
[----:B------:R-:W-:Y:S01]  /*15c0*/  IMAD.U32 R5, RZ, RZ, UR5 ;  /* 0x00000005ff057e24 */ /* 0x000fe2000f8e00ff */
[----:B------:R-:W-:Y:S01]  /*15d0*/  ULDC.64 UR4, c[0x4][0x70] ;  /* 0x01001c0000047ab9 */ /* 0x000fe20000000a00 */
[----:B------:R-:W-:Y:S02]  /*15e0*/  IMAD.U32 R10, RZ, RZ, UR6 ;  /* 0x00000006ff0a7e24 */ /* 0x000fe4000f8e00ff */
[----:B------:R-:W-:Y:S02]  /*15f0*/  IMAD.U32 R6, RZ, RZ, UR4 ;  /* 0x00000004ff067e24 */ /* 0x000fe4000f8e00ff */
[----:B------:R-:W-:-:S02]  /*1600*/  IMAD.U32 R7, RZ, RZ, UR5 ;  /* 0x00000005ff077e24 */ /* 0x000fc4000f8e00ff */
[----:B------:R-:W-:Y:S02]  /*1610*/  IMAD.U32 R11, RZ, RZ, UR7 ;  /* 0x00000007ff0b7e24 */ /* 0x000fe4000f8e00ff */
[----:B------:R-:W-:Y:S02]  /*1620*/  IMAD.MOV.U32 R8, RZ, RZ, 0x1e1 ;  /* 0x000001e1ff087424 */ /* 0x000fe400078e00ff */
[----:B------:R-:W-:Y:S02]  /*1630*/  IMAD.MOV.U32 R12, RZ, RZ, 0x1 ;  /* 0x00000001ff0c7424 */ /* 0x000fe400078e00ff */
[----:B0-----:R-:W-:-:S07]  /*1640*/  IMAD.MOV.U32 R13, RZ, RZ, RZ ;  /* 0x000000ffff0d7224 */ /* 0x001fce00078e00ff */
[----:B------:R-:W-:-:S07]  /*1650*/  LEPC R20, `(.L_x_17) ;  /* 0x000000001014794e */ /* 0x000fce0000000000 */
[----:B-1---5:R-:W-:Y:S05]  /*1660*/  CALL.ABS.NOINC R14 ;  /* 0x000000000e007343 */ /* 0x022fea0003c00000 */
.L_x_17:
[----:B------:R-:W-:-:S13]  /*1670*/  ISETP.NE.AND P0, PT, R103, 0x3, PT ;  /* 0x000000036700780c */ /* 0x000fda0003f05270 */
[----:B------:R-:W-:Y:S05]  /*1680*/  @!P0 BRA `(.L_x_18) ;  /* 0x0000000000048947 */ /* 0x000fea0003800000 */
[----:B------:R-:W-:Y:S01]  /*1690*/  BPT.TRAP 0x1 ;  /* 0x000000040000795c */ /* 0x000fe20000300000 */
.L_x_18:
[----:B------:R-:W0:Y:S01]  /*16a0*/  S2UR UR5, SR_CgaCtaId ;  /* 0x00000000000579c3 */ /* 0x000e220000008800 */
[----:B------:R-:W-:Y:S01]  /*16b0*/  UMOV UR4, 0x400 ;  /* 0x0000040000047882 */ /* 0x000fe20000000000 */
[----:B------:R-:W-:Y:S02]  /*16c0*/  IMAD.U32 R0, RZ, RZ, UR40 ;  /* 0x00000028ff007e24 */ /* 0x000fe4000f8e00ff */
[----:B------:R-:W-:-:S03]  /*16d0*/  IMAD.U32 R3, RZ, RZ, UR41 ;  /* 0x00000029ff037e24 */ /* 0x000fc6000f8e00ff */
[----:B------:R-:W-:Y:S01]  /*16e0*/  SHF.L.U32 R0, R0, 0x1f, RZ ;  /* 0x0000001f00007819 */ /* 0x000fe200000006ff */
[----:B0-----:R-:W-:-:S06]  /*16f0*/  ULEA UR4, UR5, UR4, 0x18 ;  /* 0x0000000405047291 */ /* 0x001fcc000f8ec03f */
[----:B------:R-:W-:-:S04]  /*1700*/  IMAD.U32 R6, RZ, RZ, UR4 ;  /* 0x00000004ff067e24 */ /* 0x000fc8000f8e00ff */
[----:B------:R-:W-:-:S04]  /*1710*/  IMAD R3, R3, 0x8, R6 ;  /* 0x0000000803037824 */ /* 0x000fc800078e0206 */
[----:B------:R0:W1:Y:S01]  /*1720*/  SYNCS.PHASECHK.TRANS64.TRYWAIT P1, [R3+URZ], R0 ;  /* 0x00000000030075a7 */ /* 0x000062000802017f */
[----:B------:R-:W-:Y:S05]  /*1730*/  @!P0 BRA `(.L_x_19) ;  /* 0x0000000000048947 */ /* 0x000fea0003800000 */
[----:B------:R-:W-:Y:S01]  /*1740*/  BPT.TRAP 0x1 ;  /* 0x000000040000795c */ /* 0x000fe20000300000 */
.L_x_19:
[----:B------:R-:W-:-:S05]  /*1750*/  IMAD.U32 R4, RZ, RZ, UR44 ;  /* 0x0000002cff047e24 */ /* 0x000fca000f8e00ff */
[----:B------:R-:W-:Y:S01]  /*1760*/  ISETP.GE.AND P2, PT, R4, 0x1, PT ;  /* 0x000000010400780c */ /* 0x000fe20003f46270 */
[----:B-1----:R-:W-:-:S12]  /*1770*/  @P1 BRA `(.L_x_20) ;  /* 0x0000000000081947 */ /* 0x002fd80003800000 */
[----:B------:R-:W1:Y:S02]  /*1780*/  SYNCS.PHASECHK.TRANS64.TRYWAIT P1, [R3+URZ], R0 ;  /* 0x00000000030075a7 */ /* 0x000e64000802017f */
[----:B-1----:R-:W-:Y:S05]  /*1790*/  @!P1 BRA `(.L_x_21) ;  /* 0x0000006400f09947 */ /* 0x002fea0003800000 */
.L_x_20:
[----:B------:R-:W-:Y:S05]  /*17a0*/  WARPSYNC.ALL ;  /* 0x0000000000007948 */ /* 0x000fea0003800000 */
[----:B------:R-:W-:Y:S01]  /*17b0*/  R2UR UR4, R6 ;  /* 0x00000000060472ca */ /* 0x000fe200000e0000 */
[----:B------:R-:W-:Y:S01]  /*17c0*/  ULEA UR5, UR41, UR45, 0xa ;  /* 0x0000002d29057291 */ /* 0x000fe2000f8e503f */
[----:B------:R-:W-:Y:S01]  /*17d0*/  WARPGROUP.ARRIVE ;  /* 0x00000000000079c5 */ /* 0x000fe20000000000 */
[----:B------:R-:W-:Y:S01]  /*17e0*/  UMOV UR9, 0x40000040 ;  /* 0x4000004000097882 */ /* 0x000fe20000000000 */
[----:B------:R-:W-:-:S04]  /*17f0*/  UMOV UR11, 0x40000040 ;  /* 0x40000040000b7882 */ /* 0x000fc80000000000 */
[----:B------:R-:W-:-:S05]  /*1800*/  UMOV UR8, UR5 ;  /* 0x0000000500087c82 */ /* 0x000fca0008000000 */
[----:B------:R-:W-:-:S04]  /*1810*/  UIADD3 UR4, UR4, 0x1c180, URZ ;  /* 0x0001c18004047890 */ /* 0x000fc8000fffe03f */
[----:B------:R-:W-:-:S04]  /*1820*/  USHF.R.U32.HI UR4, URZ, 0x4, UR4 ;  /* 0x000000043f047899 */ /* 0x000fc80008011604 */
[----:B------:R-:W-:-:S04]  /*1830*/  ULOP3.LUT UR4, UR4, 0x3fff, URZ, 0xc0, !UPT ;  /* 0x00003fff04047892 */ /* 0x000fc8000f8ec03f */
[----:B------:R-:W-:-:S04]  /*1840*/  ULOP3.LUT UR4, UR4, 0x10000, URZ, 0xfc, !UPT ;  /* 0x0001000004047892 */ /* 0x000fc8000f8efc3f */
[----:B------:R-:W-:-:S07]  /*1850*/  ULEA UR6, UR41, UR4, 0xa ;  /* 0x0000000429067291 */ /* 0x000fce000f8e503f */
[----:B------:R-:W-:Y:S02]  /*1860*/  UMOV UR10, UR6 ;  /* 0x00000006000a7c82 */ /* 0x000fe40008000000 */
[----:B------:R-:W-:Y:S01]  /*1870*/  HGMMA.64x128x16.F32 R24, gdesc[UR8], RZ, !UPT, gsb0 ;  /* 0x01e00000081879f0 */ /* 0x000fe2000c0008ff */
[----:B------:R-:W-:Y:S02]  /*1880*/  UIADD3 UR8, UR5, 0x2, URZ ;  /* 0x0000000205087890 */ /* 0x000fe4000fffe03f */
[----:B------:R-:W-:Y:S01]  /*1890*/  UIADD3 UR10, UR6, 0x2, URZ ;  /* 0x00000002060a7890 */ /* 0x000fe2000fffe03f */
[----:B------:R-:W-:Y:S01]  /*18a0*/  UMOV UR9, 0x40000040 ;  /* 0x4000004000097882 */ /* 0x000fe20000000000 */
[----:B------:R-:W-:Y:S01]  /*18b0*/  UMOV UR11, 0x40000040 ;  /* 0x40000040000b7882 */ /* 0x000fe20000000000 */
[----:B------:R-:W-:Y:S02]  /*18c0*/  WARPGROUP.DEPBAR.LE gsb0, 0x0 ;  /* 0x00008000000079c5 */ /* 0x000fe40000010000 */
[----:B------:R-:W-:-:S06]  /*18d0*/  WARPGROUP.ARRIVE ;  /* 0x00000000000079c5 */ /* 0x000fcc0000000000 */
[----:B------:R-:W-:Y:S01]  /*18e0*/  HGMMA.64x128x16.F32 R24, gdesc[UR8], R24, gsb0 ;  /* 0x01e00000081879f0 */ /* 0x000fe20008000818 */
        /* <DEDUP_REMOVED lines=13> */
[----:B------:R-:W-:Y:S03]  /*19c0*/  HGMMA.64x128x16.F32 R24, gdesc[UR8], R24, gsb0 ;  /* 0x01e00000081879f0 */ /* 0x000fe60008000818 */
[----:B------:R-:W-:Y:S02]  /*19d0*/  WARPGROUP.DEPBAR.LE gsb0, 0x0 ;  /* 0x00008000000079c5 */ /* 0x000fe40000010000 */
[----:B------:R-:W-:Y:S05]  /*19e0*/  @!P2 BRA `(.L_x_22) ;  /* 0x000000040028a947 */ /* 0x000fea0003800000 */
[----:B------:R-:W-:Y:S01]  /*19f0*/  UIADD3 UR5, UR41, 0x1, URZ ;  /* 0x0000000129057890 */ /* 0x000fe2000fffe03f */
[----:B01----:R-:W-:Y:S02]  /*1a00*/  IMAD.U32 R0, RZ, RZ, UR44 ;  /* 0x0000002cff007e24 */ /* 0x003fe4000f8e00ff */
[----:B------:R-:W-:Y:S01]  /*1a10*/  IMAD.U32 R3, RZ, RZ, UR41 ;  /* 0x00000029ff037e24 */ /* 0x000fe2000f8e00ff */
[----:B------:R-:W-:-:S04]  /*1a20*/  UISETP.NE.AND UP0, UPT, UR5, 0x7, UPT ;  /* 0x000000070500788c */ /* 0x000fc8000bf05270 */
[----:B------:R-:W-:Y:S02]  /*1a30*/  USEL UR6, URZ, 0x1, UP0 ;  /* 0x000000013f067887 */ /* 0x000fe40008000000 */
[----:B------:R-:W-:Y:S02]  /*1a40*/  USEL UR5, UR5, URZ, UP0 ;  /* 0x0000003f05057287 */ /* 0x000fe40008000000 */
[----:B------:R-:W-:-:S06]  /*1a50*/  ULOP3.LUT UR6, UR40, UR6, URZ, 0x3c, !UPT ;  /* 0x0000000628067292 */ /* 0x000fcc000f8e3c3f */
[----:B------:R-:W-:-:S07]  /*1a60*/  IMAD.U32 R7, RZ, RZ, UR6 ;  /* 0x00000006ff077e24 */ /* 0x000fce000f8e00ff */
.L_x_29:
[----:B------:R-:W-:Y:S05]  /*1a70*/  @!P0 BRA `(.L_x_23) ;  /* 0x0000000000048947 */ /* 0x000fea0003800000 */
[----:B------:R-:W-:Y:S01]  /*1a80*/  BPT.TRAP 0x1 ;  /* 0x000000040000795c */ /* 0x000fe20000300000 */
.L_x_23:
[----:B------:R-:W0:Y:S01]  /*1a90*/  S2UR UR7, SR_CgaCtaId ;  /* 0x00000000000779c3 */ /* 0x000e220000008800 */
[----:B------:R-:W-:Y:S01]  /*1aa0*/  UMOV UR6, 0x400 ;  /* 0x0000040000067882 */ /* 0x000fe20000000000 */
[----:B------:R-:W-:Y:S01]  /*1ab0*/  IMAD.U32 R5, RZ, RZ, UR5 ;  /* 0x00000005ff057e24 */ /* 0x000fe2000f8e00ff */
[----:B------:R-:W-:Y:S01]  /*1ac0*/  SHF.L.U32 R4, R7, 0x1f, RZ ;  /* 0x0000001f07047819 */ /* 0x000fe200000006ff */
[----:B0-----:R-:W-:-:S06]  /*1ad0*/  ULEA UR6, UR7, UR6, 0x18 ;  /* 0x0000000607067291 */ /* 0x001fcc000f8ec03f */
[----:B------:R-:W-:-:S04]  /*1ae0*/  IMAD.U32 R6, RZ, RZ, UR6 ;  /* 0x00000006ff067e24 */ /* 0x000fc8000f8e00ff */
[----:B------:R-:W-:-:S04]  /*1af0*/  IMAD R5, R5, 0x8, R6 ;  /* 0x0000000805057824 */ /* 0x000fc800078e0206 */
[----:B------:R0:W1:Y:S01]  /*1b00*/  SYNCS.PHASECHK.TRANS64.TRYWAIT P1, [R5+URZ], R4 ;  /* 0x00000004050075a7 */ /* 0x000062000802017f */
[----:B------:R-:W-:Y:S05]  /*1b10*/  @!P0 BRA `(.L_x_24) ;  /* 0x0000000000048947 */ /* 0x000fea0003800000 */
[----:B------:R-:W-:Y:S01]  /*1b20*/  BPT.TRAP 0x1 ;  /* 0x000000040000795c */ /* 0x000fe20000300000 */
.L_x_24:
[----:B-1----:R-:W-:Y:S05]  /*1b30*/  @P1 BRA `(.L_x_25) ;  /* 0x0000000000081947 */ /* 0x002fea0003800000 */
[----:B------:R-:W1:Y:S02]  /*1b40*/  SYNCS.PHASECHK.TRANS64.TRYWAIT P1, [R5+URZ], R4 ;  /* 0x00000004050075a7 */ /* 0x000e64000802017f */
[----:B-1----:R-:W-:Y:S05]  /*1b50*/  @!P1 BRA `(.L_x_26) ;  /* 0x0000006400149947 */ /* 0x002fea0003800000 */
.L_x_25:
[----:B------:R-:W-:Y:S01]  /*1b60*/  ULEA UR6, UR5, UR45, 0xa ;  /* 0x0000002d05067291 */ /* 0x000fe2000f8e503f */
[----:B------:R-:W-:Y:S01]  /*1b70*/  WARPGROUP.ARRIVE ;  /* 0x00000000000079c5 */ /* 0x000fe20000000000 */
[----:B------:R-:W-:Y:S01]  /*1b80*/  ULEA UR7, UR5, UR4, 0xa ;  /* 0x0000000405077291 */ /* 0x000fe2000f8e503f */
[----:B------:R-:W-:Y:S01]  /*1b90*/  UMOV UR9, 0x40000040 ;  /* 0x4000004000097882 */ /* 0x000fe20000000000 */
[----:B------:R-:W-:-:S03]  /*1ba0*/  UMOV UR11, 0x40000040 ;  /* 0x40000040000b7882 */ /* 0x000fc60000000000 */
[----:B------:R-:W-:Y:S02]  /*1bb0*/  UMOV UR8, UR6 ;  /* 0x0000000600087c82 */ /* 0x000fe40008000000 */
[----:B------:R-:W-:Y:S02]  /*1bc0*/  UMOV UR10, UR7 ;  /* 0x00000007000a7c82 */ /* 0x000fe40008000000 */
[----:B------:R-:W-:Y:S01]  /*1bd0*/  HGMMA.64x128x16.F32 R24, gdesc[UR8], R24, gsb0 ;  /* 0x01e00000081879f0 */ /* 0x000fe20008000818 */
[----:B------:R-:W-:Y:S02]  /*1be0*/  UIADD3 UR8, UR6, 0x2, URZ ;  /* 0x0000000206087890 */ /* 0x000fe4000fffe03f */
[----:B------:R-:W-:Y:S01]  /*1bf0*/  UIADD3 UR10, UR7, 0x2, URZ ;  /* 0x00000002070a7890 */ /* 0x000fe2000fffe03f */
[----:B------:R-:W-:Y:S01]  /*1c00*/  UMOV UR9, 0x40000040 ;  /* 0x4000004000097882 */ /* 0x000fe20000000000 */
[----:B------:R-:W-:Y:S01]  /*1c10*/  UMOV UR11, 0x40000040 ;  /* 0x40000040000b7882 */ /* 0x000fe20000000000 */
[----:B------:R-:W-:-:S02]  /*1c20*/  WARPGROUP.DEPBAR.LE gsb0, 0x0 ;  /* 0x00008000000079c5 */ /* 0x000fc40000010000 */
        /* <DEDUP_REMOVED lines=18> */
[----:B------:R-:W-:Y:S01]  /*1d50*/  BPT.TRAP 0x1 ;  /* 0x000000040000795c */ /* 0x000fe20000300000 */
.L_x_27:
[----:B------:R-:W-:-:S13]  /*1d60*/  ISETP.NE.AND P1, PT, R102, RZ, PT ;  /* 0x000000ff6600720c */ /* 0x000fda0003f25270 */
[----:B01----:R-:W-:-:S04]  /*1d70*/  @P1 IMAD R4, R3, 0x8, R6 ;  /* 0x0000000803041824 */ /* 0x003fc800078e0206 */
[----:B------:R-:W-:-:S05]  /*1d80*/  @P1 VIADD R4, R4, 0x38 ;  /* 0x0000003804041836 */ /* 0x000fca0000000000 */
[----:B------:R-:W-:-:S04]  /*1d90*/  @P1 PRMT R4, R19, 0x654, R4 ;  /* 0x0000065413041816 */ /* 0x000fc80000000004 */
[----:B------:R0:W-:Y:S01]  /*1da0*/  @P1 SYNCS.ARRIVE.TRANS64.RED.A1T0 RZ, [R4+URZ], RZ ;  /* 0x000000ff04ff19a7 */ /* 0x0001e2000810043f */
[----:B------:R-:W-:-:S13]  /*1db0*/  ISETP.GT.U32.AND P1, PT, R18, 0x1, PT ;  /* 0x000000011200780c */ /* 0x000fda0003f24070 */
[----:B0-----:R-:W-:Y:S05]  /*1dc0*/  @P1 BRA `(.L_x_28) ;  /* 0x0000000000041947 */ /* 0x001fea0003800000 */
[----:B------:R-:W-:Y:S01]  /*1dd0*/  BPT.TRAP 0x1 ;  /* 0x000000040000795c */ /* 0x000fe20000300000 */
.L_x_28:
[----:B------:R-:W-:Y:S01]  /*1de0*/  UIADD3 UR5, UR5, 0x1, URZ ;  /* 0x0000000105057890 */ /* 0x000fe2000fffe03f */
[C---:B------:R-:W-:Y:S01]  /*1df0*/  ISETP.GT.AND P2, PT, R0.reuse, 0x1, PT ;  /* 0x000000010000780c */ /* 0x040fe20003f44270 */
[----:B------:R-:W-:Y:S02]  /*1e00*/  VIADD R3, R3, 0x1 ;  /* 0x0000000103037836 */ /* 0x000fe40000000000 */
[----:B------:R-:W-:Y:S01]  /*1e10*/  UISETP.NE.AND UP0, UPT, UR5, 0x7, UPT ;  /* 0x000000070500788c */ /* 0x000fe2000bf05270 */
[----:B------:R-:W-:Y:S02]  /*1e20*/  VIADD R0, R0, 0xffffffff ;  /* 0xffffffff00007836 */ /* 0x000fe40000000000 */
[C---:B------:R-:W-:Y:S01]  /*1e30*/  ISETP.NE.AND P1, PT, R3.reuse, 0x7, PT ;  /* 0x000000070300780c */ /* 0x040fe20003f25270 */
[----:B------:R-:W-:Y:S02]  /*1e40*/  USEL UR6, URZ, 0x1, UP0 ;  /* 0x000000013f067887 */ /* 0x000fe40008000000 */
[----:B------:R-:W-:Y:S01]  /*1e50*/  USEL UR5, UR5, URZ, UP0 ;  /* 0x0000003f05057287 */ /* 0x000fe20008000000 */
[----:B------:R-:W-:-:S03]  /*1e60*/  SEL R3, R3, RZ, P1 ;  /* 0x000000ff03037207 */ /* 0x000fc60000800000 */
[----:B------:R-:W-:Y:S01]  /*1e70*/  LOP3.LUT R7, R7, UR6, RZ, 0x3c, !PT ;  /* 0x0000000607077c12 */ /* 0x000fe2000f8e3cff */
[----:B------:R-:W-:Y:S07]  /*1e80*/  @P2 BRA `(.L_x_29) ;  /* 0xfffffff800f82947 */ /* 0x000fee000383ffff */
.L_x_22:
[----:B01----:R-:W0:Y:S02]  /*1e90*/  LDC R0, c[0x0][0x28c] ;  /* 0x0000a300ff007b82 */ /* 0x003e240000000800 */
[----:B0-----:R-:W-:-:S13]  /*1ea0*/  ISETP.GE.AND P1, PT, R0, 0x1, PT ;  /* 0x000000010000780c */ /* 0x001fda0003f26270 */
[----:B------:R-:W-:Y:S05]  /*1eb0*/  @!P1 BRA `(.L_x_30) ;  /* 0x0000000000509947 */ /* 0x000fea0003800000 */
[----:B------:R-:W-:Y:S05]  /*1ec0*/  @!P0 BRA `(.L_x_31) ;  /* 0x0000000000048947 */ /* 0x000fea0003800000 */
[----:B------:R-:W-:Y:S01]  /*1ed0*/  BPT.TRAP 0x1 ;  /* 0x000000040000795c */ /* 0x000fe20000300000 */
.L_x_31:
[----:B------:R-:W-:Y:S01]  /*1ee0*/  ISETP.NE.AND P1, PT, R102, RZ, PT ;  /* 0x000000ff6600720c */ /* 0x000fe20003f25270 */
[----:B------:R-:W-:Y:S01]  /*1ef0*/  BSSY B0, `(.L_x_32) ;  /* 0x000000e000007945 */ /* 0x000fe20003800000 */
[----:B------:R-:W-:-:S11]  /*1f00*/  ISETP.GT.U32.AND P0, PT, R18, 0x1, PT ;  /* 0x000000011200780c */ /* 0x000fd60003f04070 */
[----:B------:R-:W-:Y:S05]  /*1f10*/  @!P1 BRA `(.L_x_33) ;  /* 0x00000000002c9947 */ /* 0x000fea0003800000 */
[----:B------:R-:W-:-:S04]  /*1f20*/  UIADD3 UR6, UR44, UR41, URZ ;  /* 0x000000292c067290 */ /* 0x000fc8000fffe03f */
[----:B------:R-:W-:-:S04]  /*1f30*/  UIMAD.WIDE.U32 UR4, UR6, 0x24924925, URZ ;  /* 0x24924925060478a5 */ /* 0x000fc8000f8e003f */
[----:B------:R-:W-:-:S04]  /*1f40*/  UIADD3 UR4, UR6, -UR5, URZ ;  /* 0x8000000506047290 */ /* 0x000fc8000fffe03f */
[----:B------:R-:W-:-:S04]  /*1f50*/  ULEA.HI UR4, UR4, UR5, URZ, 0x1f ;  /* 0x0000000504047291 */ /* 0x000fc8000f8ff83f */
[----:B------:R-:W-:-:S04]  /*1f60*/  USHF.R.U32.HI UR4, URZ, 0x2, UR4 ;  /* 0x000000023f047899 */ /* 0x000fc80008011604 */
[----:B------:R-:W-:-:S06]  /*1f70*/  UIMAD UR4, UR4, -0x7, UR6 ;  /* 0xfffffff9040478a4 */ /* 0x000fcc000f8e0206 */
[----:B------:R-:W-:-:S04]  /*1f80*/  IMAD.U32 R3, RZ, RZ, UR4 ;  /* 0x00000004ff037e24 */ /* 0x000fc8000f8e00ff */
[----:B------:R-:W-:-:S04]  /*1f90*/  IMAD R0, R3, 0x8, R6 ;  /* 0x0000000803007824 */ /* 0x000fc800078e0206 */
[----:B------:R-:W-:-:S05]  /*1fa0*/  VIADD R0, R0, 0x38 ;  /* 0x0000003800007836 */ /* 0x000fca0000000000 */
[----:B------:R-:W-:-:S04]  /*1fb0*/  PRMT R0, R19, 0x654, R0 ;  /* 0x0000065413007816 */ /* 0x000fc80000000000 */
[----:B------:R0:W-:Y:S03]  /*1fc0*/  SYNCS.ARRIVE.TRANS64.RED.A1T0 RZ, [R0+URZ], RZ ;  /* 0x000000ff00ff79a7 */ /* 0x0001e6000810043f */
.L_x_33:
[----:B------:R-:W-:Y:S05]  /*1fd0*/  BSYNC B0 ;  /* 0x0000000000007941 */ /* 0x000fea0003800000 */
.L_x_32:
[----:B------:R-:W-:Y:S05]  /*1fe0*/  @P0 BRA `(.L_x_30) ;  /* 0x0000000000040947 */ /* 0x000fea0003800000 */
[----:B------:R-:W-:Y:S01]  /*1ff0*/  BPT.TRAP 0x1 ;  /* 0x000000040000795c */ /* 0x000fe20000300000 */
.L_x_30:
[----:B------:R-:W-:Y:S01]  /*2000*/  UISETP.GE.U32.AND UP1, UPT, UR43, 0x7, UPT ;  /* 0x000000072b00788c */ /* 0x000fe2000bf26070 */
[----:B------:R-:W-:Y:S01]  /*2010*/  IMAD.SHL.U32 R3, R100, 0x80, RZ ;  /* 0x0000008064037824 */ /* 0x000fe200078e00ff */
[----:B------:R-:W-:Y:S01]  /*2020*/  UIADD3 UR41, UR43, UR41, URZ ;  /* 0x000000292b297290 */ /* 0x000fe2000fffe03f */
[----:B------:R-:W-:Y:S01]  /*2030*/  SHF.R.S32.HI R13, RZ, 0x1f, R99 ;  /* 0x0000001fff0d7819 */ /* 0x000fe20000011463 */
[----:B------:R-:W-:Y:S01]  /*2040*/  ULDC UR10, c[0x0][0x288] ;  /* 0x0000a200000a7ab9 */ /* 0x000fe20000000800 */
[----:B------:R-:W-:Y:S01]  /*2050*/  IMAD.SHL.U32 R7, R101, 0x80, RZ ;  /* 0x0000008065077824 */ /* 0x000fe200078e00ff */
[C---:B------:R-:W-:Y:S01]  /*2060*/  LOP3.LUT R8, R3.reuse, 0x6, R94, 0xf8, !PT ;  /* 0x0000000603087812 */ /* 0x040fe200078ef85e */
[----:B------:R-:W-:Y:S01]  /*2070*/  UISETP.GT.U32.AND UP0, UPT, UR41, 0x6, UPT ;  /* 0x000000062900788c */ /* 0x000fe2000bf04070 */
[----:B------:R-:W-:Y:S01]  /*2080*/  ISETP.GE.AND P0, PT, R3, UR10, PT ;  /* 0x0000000a03007c0c */ /* 0x000fe2000bf06270 */
[----:B------:R-:W-:Y:S01]  /*2090*/  ULDC.64 UR6, c[0x0][0x5d0] ;  /* 0x0001740000067ab9 */ /* 0x000fe20000000a00 */
[----:B------:R-:W-:Y:S01]  /*20a0*/  ULDC UR11, c[0x0][0x284] ;  /* 0x0000a100000b7ab9 */ /* 0x000fe20000000800 */
[----:B------:R-:W-:Y:S01]  /*20b0*/  @UP1 UIMAD.WIDE.U32 UR4, UR41, 0x24924925, URZ ;  /* 0x24924925290418a5 */ /* 0x000fe2000f8e003f */
[----:B------:R-:W-:Y:S01]  /*20c0*/  SHF.R.S32.HI R9, RZ, 0x1f, R8 ;  /* 0x0000001fff097819 */ /* 0x000fe20000011408 */
[----:B0-----:R-:W-:Y:S01]  /*20d0*/  IMAD R0, R13, UR6, RZ ;  /* 0x000000060d007c24 */ /* 0x001fe2000f8e02ff */
[----:B------:R-:W-:Y:S01]  /*20e0*/  UISETP.LT.U32.AND UP0, UPT, UR43, 0x7, UP0 ;  /* 0x000000072b00788c */ /* 0x000fe20008701070 */
[----:B------:R-:W-:Y:S01]  /*20f0*/  ISETP.GE.OR P0, PT, R7, UR11, P0 ;  /* 0x0000000b07007c0c */ /* 0x000fe20008706670 */
[----:B------:R-:W-:Y:S01]  /*2100*/  @UP1 UIADD3 UR4, UR41, -UR5, URZ ;  /* 0x8000000529041290 */ /* 0x000fe2000fffe03f */
[C---:B------:R-:W-:Y:S01]  /*2110*/  IMAD R11, R99.reuse, UR7, R0 ;  /* 0x00000007630b7c24 */ /* 0x040fe2000f8e0200 */
[----:B------:R-:W-:Y:S01]  /*2120*/  ULDC.64 UR8, c[0x0][0x5c8] ;  /* 0x0001720000087ab9 */ /* 0x000fe20000000a00 */
[----:B------:R-:W-:Y:S01]  /*2130*/  IMAD.WIDE.U32 R4, R99, UR6, R8 ;  /* 0x0000000663047c25 */ /* 0x000fe2000f8e0008 */
[----:B------:R-:W-:-:S02]  /*2140*/  USEL UR6, URZ, 0x1, !UP0 ;  /* 0x000000013f067887 */ /* 0x000fc4000c000000 */
[----:B------:R-:W-:Y:S01]  /*2150*/  @UP1 ULEA.HI UR4, UR4, UR5, URZ, 0x1f ;  /* 0x0000000504041291 */ /* 0x000fe2000f8ff83f */
[----:B------:R-:W-:Y:S01]  /*2160*/  IMAD.WIDE R100, R101, 0x80, R22 ;  /* 0x0000008065647825 */ /* 0x000fe200078e0216 */
[----:B------:R-:W-:Y:S02]  /*2170*/  ULOP3.LUT UR40, UR40, UR6, URZ, 0x3c, !UPT ;  /* 0x0000000628287292 */ /* 0x000fe4000f8e3c3f */
[----:B------:R-:W-:Y:S01]  /*2180*/  @UP1 USHF.R.U32.HI UR4, URZ, 0x2, UR4 ;  /* 0x000000023f041899 */ /* 0x000fe20008011604 */
[----:B------:R-:W-:Y:S02]  /*2190*/  IMAD.IADD R5, R5, 0x1, R11 ;  /* 0x0000000105057824 */ /* 0x000fe400078e020b */
[----:B------:R-:W-:Y:S01]  /*21a0*/  IMAD R11, R101, UR8, RZ ;  /* 0x00000008650b7c24 */ /* 0x000fe2000f8e02ff */
[----:B------:R-:W-:Y:S01]  /*21b0*/  @UP1 ULOP3.LUT UR40, UR40, 0x1, UR4, 0x78, !UPT ;  /* 0x0000000128281892 */ /* 0x000fe2000f8e7804 */
[----:B------:R-:W-:-:S04]  /*21c0*/  IMAD.WIDE.U32 R104, R100, UR8, R4 ;  /* 0x0000000864687c25 */ /* 0x000fc8000f8e0004 */
[----:B------:R-:W-:Y:S02]  /*21d0*/  IMAD R11, R100, UR9, R11 ;  /* 0x00000009640b7c24 */ /* 0x000fe4000f8e020b */
[----:B------:R-:W-:Y:S01]  /*21e0*/  IMAD.MOV.U32 R0, RZ, RZ, -0x1 ;  /* 0xffffffffff007424 */ /* 0x000fe200078e00ff */
[----:B------:R-:W-:Y:S06]  /*21f0*/  @P0 BRA `(.L_x_34) ;  /* 0x0000004000040947 */ /* 0x000fec0003800000 */
[----:B-----5:R-:W-:Y:S01]  /*2200*/  FSETP.NEU.AND P1, PT, R89, RZ, PT ;  /* 0x000000ff5900720b */ /* 0x020fe20003f2d000 */
[----:B------:R-:W-:Y:S01]  /*2210*/  IMAD.IADD R4, R93, 0x1, -R3 ;  /* 0x000000015d047824 */ /* 0x000fe200078e0a03 */
[----:B------:R-:W-:Y:S01]  /*2220*/  BSSY B0, `(.L_x_34) ;  /* 0x00003fe000007945 */ /* 0x000fe20003800000 */
[----:B------:R-:W-:Y:S02]  /*2230*/  IMAD.IADD R3, R98, 0x1, -R7 ;  /* 0x0000000162037824 */ /* 0x000fe400078e0a07 */
[----:B------:R-:W-:Y:S01]  /*2240*/  IMAD.IADD R115, R105, 0x1, R11 ;  /* 0x0000000169737824 */ /* 0x000fe200078e020b */
[----:B------:R-:W-:-:S04]  /*2250*/  ISETP.GT.AND P0, PT, R4, RZ, PT ;  /* 0x000000ff0400720c */ /* 0x000fc80003f04270 */
[----:B------:R-:W-:-:S03]  /*2260*/  ISETP.GT.AND P3, PT, R3, RZ, P0 ;  /* 0x000000ff0300720c */ /* 0x000fc60000764270 */
[----:B------:R-:W-:Y:S10]  /*2270*/  @!P1 BRA `(.L_x_35) ;  /* 0x0000002c00289947 */ /* 0x000ff40003800000 */
[----:B------:R-:W0:Y:S01]  /*2280*/  LDC.64 R108, c[0x0][0x5b8] ;  /* 0x00016e00ff6c7b82 */ /* 0x000e220000000a00 */
[----:B------:R-:W-:-:S07]  /*2290*/  ULDC.64 UR4, c[0x0][0x5c0] ;  /* 0x0001700000047ab9 */ /* 0x000fce0000000a00 */
[----:B------:R-:W1:Y:S08]  /*22a0*/  LDC.64 R110, c[0x0][0x5b0] ;  /* 0x00016c00ff6e7b82 */ /* 0x000e700000000a00 */
[----:B------:R-:W2:Y:S01]  /*22b0*/  LDC.64 R112, c[0x0][0x5a8] ;  /* 0x00016a00ff707b82 */ /* 0x000ea20000000a00 */
[-C--:B0-----:R-:W-:Y:S02]  /*22c0*/  IMAD R6, R13, R108.reuse, RZ ;  /* 0x0000006c0d067224 */ /* 0x081fe400078e02ff */
[----:B------:R-:W-:-:S04]  /*22d0*/  IMAD.WIDE.U32 R106, R99, R108, R8 ;  /* 0x0000006c636a7225 */ /* 0x000fc800078e0008 */
[----:B------:R-:W-:Y:S02]  /*22e0*/  IMAD R105, R99, R109, R6 ;  /* 0x0000006d63697224 */ /* 0x000fe400078e0206 */
[-C--:B-1----:R-:W-:Y:S02]  /*22f0*/  IMAD R5, R101, R110.reuse, RZ ;  /* 0x0000006e65057224 */ /* 0x082fe400078e02ff */
[----:B------:R-:W-:Y:S02]  /*2300*/  IMAD.IADD R13, R107, 0x1, R105 ;  /* 0x000000016b0d7824 */ /* 0x000fe400078e0269 */
[----:B------:R-:W-:Y:S02]  /*2310*/  IMAD.MOV.U32 R12, RZ, RZ, R106 ;  /* 0x000000ffff0c7224 */ /* 0x000fe400078e006a */
[C---:B------:R-:W-:Y:S02]  /*2320*/  IMAD R109, R100.reuse, R111, R5 ;  /* 0x0000006f646d7224 */ /* 0x040fe400078e0205 */
[----:B------:R-:W-:-:S04]  /*2330*/  IMAD.WIDE.U32 R6, R100, R110, R12 ;  /* 0x0000006e64067225 */ /* 0x000fc800078e000c */
[----:B------:R-:W-:Y:S01]  /*2340*/  IMAD.IADD R5, R7, 0x1, R109 ;  /* 0x0000000107057824 */ /* 0x000fe200078e026d */
[----:B--2---:R-:W-:-:S04]  /*2350*/  LEA R14, P1, R6, R112, 0x1 ;  /* 0x00000070060e7211 */ /* 0x004fc800078208ff */
[----:B------:R-:W-:-:S05]  /*2360*/  LEA.HI.X R15, R6, R113, R5, 0x1, P1 ;  /* 0x00000071060f7211 */ /* 0x000fca00008f0c05 */
[----:B------:R0:W2:Y:S01]  /*2370*/  @P3 LDG.E.LTC128B.U16 R5, desc[UR38][R14.64] ;  /* 0x000000260e053981 */ /* 0x0000a2000c1e1520 */
[----:B------:R-:W-:Y:S01]  /*2380*/  IMAD.WIDE.U32 R6, R100, R110, R8 ;  /* 0x0000006e64067225 */ /* 0x000fe200078e0008 */
[----:B------:R-:W-:Y:S03]  /*2390*/  BSSY B1, `(.L_x_36) ;  /* 0x0000013000017945 */ /* 0x000fe60003800000 */
[----:B------:R-:W-:Y:S02]  /*23a0*/  IMAD.IADD R7, R109, 0x1, R7 ;  /* 0x000000016d077824 */ /* 0x000fe400078e0207 */
[----:B------:R-:W-:Y:S01]  /*23b0*/  IMAD.WIDE.U32 R20, R99, R108, R6 ;  /* 0x0000006c63147225 */ /* 0x000fe200078e0006 */
[----:B0-----:R-:W-:-:S03]  /*23c0*/  SHF.L.U64.HI R15, R110, 0x3, R111 ;  /* 0x000000036e0f7819 */ /* 0x001fc6000001026f */
[----:B------:R-:W-:Y:S01]  /*23d0*/  IMAD.IADD R7, R105, 0x1, R21 ;  /* 0x0000000169077824 */ /* 0x000fe200078e0215 */
[----:B------:R-:W-:Y:S01]  /*23e0*/  LEA R6, P4, R20, R112, 0x1 ;  /* 0x0000007014067211 */ /* 0x000fe200078808ff */
[----:B------:R-:W-:-:S03]  /*23f0*/  IMAD.SHL.U32 R14, R110, 0x8, RZ ;  /* 0x000000086e0e7824 */ /* 0x000fc600078e00ff */
[----:B------:R-:W-:Y:S01]  /*2400*/  LEA.HI.X R7, R20, R113, R7, 0x1, P4 ;  /* 0x0000007114077211 */ /* 0x000fe200020f0c07 */
[----:B--2---:R-:W-:-:S05]  /*2410*/  HADD2.F32 R10, -RZ, R5.H0_H0 ;  /* 0x20000005ff0a7230 */ /* 0x004fca0000004100 */
[----:B------:R-:W-:Y:S01]  /*2420*/  FMUL R11, R10, R89 ;  /* 0x000000590a0b7220 */ /* 0x000fe20000400000 */
[----:B------:R-:W-:-:S03]  /*2430*/  LEA R10, P1, R104, UR4, 0x1 ;  /* 0x00000004680a7c11 */ /* 0x000fc6000f8208ff */
[----:B------:R-:W-:Y:S01]  /*2440*/  FFMA R24, R24, R88, R11 ;  /* 0x0000005818187223 */ /* 0x000fe2000000000b */
[----:B------:R-:W-:Y:S02]  /*2450*/  LEA.HI.X R11, R104, UR5, R115, 0x1, P1 ;  /* 0x00000005680b7c11 */ /* 0x000fe400088f0c73 */
[----:B------:R-:W-:Y:S02]  /*2460*/  ISETP.GT.AND P1, PT, R4, 0x1, PT ;  /* 0x000000010400780c */ /* 0x000fe40003f24270 */
[----:B------:R-:W-:Y:S02]  /*2470*/  F2FP.F16.F32.PACK_AB R24, RZ, R24 ;  /* 0x00000018ff18723e */ /* 0x000fe400000000ff */
[----:B------:R-:W-:-:S03]  /*2480*/  ISETP.GT.AND P2, PT, R3, RZ, P1 ;  /* 0x000000ff0300720c */ /* 0x000fc60000f44270 */
[----:B------:R0:W-:Y:S10]  /*2490*/  @P3 STG.E.U16 desc[UR38][R10.64], R24 ;  /* 0x000000180a003986 */ /* 0x0001f4000c101526 */
[----:B------:R-:W-:Y:S05]  /*24a0*/  @!P2 BRA `(.L_x_37) ;  /* 0x000000000004a947 */ /* 0x000fea0003800000 */
[----:B------:R1:W5:Y:S02]  /*24b0*/  LDG.E.LTC128B.U16 R5, desc[UR38][R6.64+0x2] ;  /* 0x0000022606057981 */ /* 0x000364000c1e1520 */
.L_x_37:
[----:B------:R-:W-:Y:S05]  /*24c0*/  BSYNC B1 ;  /* 0x0000000000017941 */ /* 0x000fea0003800000 */
.L_x_36:
[----:B-----5:R-:W-:Y:S01]  /*24d0*/  HADD2.F32 R12, -RZ, R5.H0_H0 ;  /* 0x20000005ff0c7230 */ /* 0x020fe20000004100 */
[----:B------:R-:W-:Y:S01]  /*24e0*/  ISETP.GT.AND P0, PT, R3, 0x8, P0 ;  /* 0x000000080300780c */ /* 0x000fe20000704270 */
[----:B------:R-:W-:Y:S01]  /*24f0*/  IMAD.WIDE.U32 R20, R100, R110, R14 ;  /* 0x0000006e64147225 */ /* 0x000fe200078e000e */
[----:B0-----:R-:W-:-:S03]  /*2500*/  PRMT R24, R5, 0x7610, R24 ;  /* 0x0000761005187816 */ /* 0x001fc60000000018 */
[----:B------:R-:W-:Y:S01]  /*2510*/  FMUL R12, R12, R89 ;  /* 0x000000590c0c7220 */ /* 0x000fe20000400000 */
[----:B------:R-:W-:Y:S01]  /*2520*/  IMAD.IADD R109, R109, 0x1, R21 ;  /* 0x000000016d6d7824 */ /* 0x000fe200078e0215 */
[----:B------:R-:W-:Y:S02]  /*2530*/  IADD3 R106, P3, R106, R20, RZ ;  /* 0x000000146a6a7210 */ /* 0x000fe40007f7e0ff */
[----:B------:R-:W-:-:S03]  /*2540*/  FFMA R12, R25, R88, R12 ;  /* 0x00000058190c7223 */ /* 0x000fc6000000000c */
[----:B------:R-:W-:Y:S01]  /*2550*/  IMAD.X R13, R109, 0x1, R13, P3 ;  /* 0x000000016d0d7824 */ /* 0x000fe200018e060d */
[C---:B------:R-:W-:Y:S02]  /*2560*/  LEA R14, P3, R106.reuse, R112, 0x1 ;  /* 0x000000706a0e7211 */ /* 0x040fe400078608ff */
[----:B------:R-:W-:Y:S02]  /*2570*/  F2FP.F16.F32.PACK_AB R12, RZ, R12 ;  /* 0x0000000cff0c723e */ /* 0x000fe400000000ff */
[----:B------:R-:W-:Y:S02]  /*2580*/  LEA.HI.X R15, R106, R113, R13, 0x1, P3 ;  /* 0x000000716a0f7211 */ /* 0x000fe400018f0c0d */
[----:B------:R-:W-:-:S05]  /*2590*/  PRMT R21, R12, 0x7610, R21 ;  /* 0x000076100c157816 */ /* 0x000fca0000000015 */
[----:B------:R0:W-:Y:S04]  /*25a0*/  @P2 STG.E.U16 desc[UR38][R10.64+0x2], R21 ;  /* 0x000002150a002986 */ /* 0x0001e8000c101526 */
[----:B------:R-:W2:Y:S01]  /*25b0*/  @P0 LDG.E.LTC128B.U16 R24, desc[UR38][R14.64] ;  /* 0x000000260e180981 */ /* 0x000ea2000c1e1520 */
[----:B------:R-:W-:Y:S01]  /*25c0*/  IADD3 R20, P2, R8, R20, RZ ;  /* 0x0000001408147210 */ /* 0x000fe20007f5e0ff */
[----:B------:R-:W-:Y:S01]  /*25d0*/  BSSY B1, `(.L_x_38) ;  /* 0x0000011000017945 */ /* 0x000fe20003800000 */
[C---:B------:R-:W-:Y:S02]  /*25e0*/  SHF.L.U64.HI R13, R90.reuse, 0x1, R91 ;  /* 0x000000015a0d7819 */ /* 0x040fe4000001025b */
[----:B------:R-:W-:Y:S01]  /*25f0*/  ISETP.GT.AND P1, PT, R3, 0x8, P1 ;  /* 0x000000080300780c */ /* 0x000fe20000f24270 */
[----:B0-----:R-:W-:Y:S01]  /*2600*/  IMAD.X R21, R9, 0x1, R109, P2 ;  /* 0x0000000109157824 */ /* 0x001fe200010e066d */
[----:B------:R-:W-:Y:S01]  /*2610*/  LEA R12, P2, R90, R10, 0x1 ;  /* 0x0000000a5a0c7211 */ /* 0x000fe200078408ff */
[----:B------:R-:W-:-:S04]  /*2620*/  IMAD.WIDE.U32 R20, R99, R108, R20 ;  /* 0x0000006c63147225 */ /* 0x000fc800078e0014 */
[----:B------:R-:W-:Y:S02]  /*2630*/  IMAD.X R13, R13, 0x1, R11, P2 ;  /* 0x000000010d0d7824 */ /* 0x000fe400010e060b */
[----:B------:R-:W-:Y:S02]  /*2640*/  IMAD.IADD R9, R105, 0x1, R21 ;  /* 0x0000000169097824 */ /* 0x000fe400078e0215 */
[----:B--2---:R-:W-:-:S05]  /*2650*/  HADD2.F32 R8, -RZ, R24.H0_H0 ;  /* 0x20000018ff087230 */ /* 0x004fca0000004100 */
[----:B------:R-:W-:Y:S01]  /*2660*/  FMUL R5, R8, R89 ;  /* 0x0000005908057220 */ /* 0x000fe20000400000 */
[----:B------:R-:W-:-:S03]  /*2670*/  LEA R8, P3, R20, R112, 0x1 ;  /* 0x0000007014087211 */ /* 0x000fc600078608ff */
[----:B------:R-:W-:Y:S01]  /*2680*/  FFMA R5, R26, R88, R5 ;  /* 0x000000581a057223 */ /* 0x000fe20000000005 */
[----:B------:R-:W-:-:S04]  /*2690*/  LEA.HI.X R9, R20, R113, R9, 0x1, P3 ;  /* 0x0000007114097211 */ /* 0x000fc800018f0c09 */
[----:B------:R-:W-:-:S05]  /*26a0*/  F2FP.F16.F32.PACK_AB R5, RZ, R5 ;  /* 0x00000005ff05723e */ /* 0x000fca00000000ff */
[----:B------:R0:W-:Y:S01]  /*26b0*/  @P0 STG.E.U16 desc[UR38][R12.64], R5 ;  /* 0x000000050c000986 */ /* 0x0001e2000c101526 */
[----:B------:R-:W-:Y:S05]  /*26c0*/  @!P1 BRA `(.L_x_39) ;  /* 0x0000000000049947 */ /* 0x000fea0003800000 */
[----:B------:R2:W5:Y:S02]  /*26d0*/  LDG.E.LTC128B.U16 R24, desc[UR38][R8.64+0x2] ;  /* 0x0000022608187981 */ /* 0x000564000c1e1520 */
.L_x_39:
[----:B------:R-:W-:Y:S05]  /*26e0*/  BSYNC B1 ;  /* 0x0000000000017941 */ /* 0x000fea0003800000 */
.L_x_38:
[----:B-----5:R-:W-:Y:S01]  /*26f0*/  HADD2.F32 R14, -RZ, R24.H0_H0 ;  /* 0x20000018ff0e7230 */ /* 0x020fe20000004100 */
[----:B------:R-:W-:Y:S01]  /*2700*/  ISETP.GT.AND P0, PT, R4, 0x8, PT ;  /* 0x000000080400780c */ /* 0x000fe20003f04270 */
[----:B------:R-:W-:Y:S03]  /*2710*/  BSSY B1, `(.L_x_40) ;  /* 0x0000008000017945 */ /* 0x000fe60003800000 */
[----:B------:R-:W-:Y:S01]  /*2720*/  FMUL R14, R14, R89 ;  /* 0x000000590e0e7220 */ /* 0x000fe20000400000 */
[----:B------:R-:W-:-:S03]  /*2730*/  ISETP.GT.AND P2, PT, R3, RZ, P0 ;  /* 0x000000ff0300720c */ /* 0x000fc60000744270 */
[----:B------:R-:W-:-:S05]  /*2740*/  FFMA R14, R27, R88, R14 ;  /* 0x000000581b0e7223 */ /* 0x000fca000000000e */
[----:B------:R-:W-:-:S05]  /*2750*/  F2FP.F16.F32.PACK_AB R14, RZ, R14 ;  /* 0x0000000eff0e723e */ /* 0x000fca00000000ff */
[----:B------:R3:W-:Y:S01]  /*2760*/  @P1 STG.E.U16 desc[UR38][R12.64+0x2], R14 ;  /* 0x0000020e0c001986 */ /* 0x0007e2000c101526 */
[----:B------:R-:W-:Y:S05]  /*2770*/  @!P2 BRA `(.L_x_41) ;  /* 0x000000000004a947 */ /* 0x000fea0003800000 */
[----:B------:R4:W5:Y:S02]  /*2780*/  LDG.E.LTC128B.U16 R24, desc[UR38][R6.64+0x10] ;  /* 0x0000102606187981 */ /* 0x000964000c1e1520 */
.L_x_41:
[----:B------:R-:W-:Y:S05]  /*2790*/  BSYNC B1 ;  /* 0x0000000000017941 */ /* 0x000fea0003800000 */
.L_x_40:
[----:B---3-5:R-:W-:Y:S01]  /*27a0*/  HADD2.F32 R14, -RZ, R24.H0_H0 ;  /* 0x20000018ff0e7230 */ /* 0x028fe20000004100 */
[----:B------:R-:W-:Y:S01]  /*27b0*/  ISETP.GT.AND P1, PT, R4, 0x9, PT ;  /* 0x000000090400780c */ /* 0x000fe20003f24270 */
[----:B------:R-:W-:Y:S03]  /*27c0*/  BSSY B1, `(.L_x_42) ;  /* 0x0000008000017945 */ /* 0x000fe60003800000 */
[----:B0-----:R-:W-:Y:S01]  /*27d0*/  FMUL R5, R14, R89 ;  /* 0x000000590e057220 */ /* 0x001fe20000400000 */
[----:B------:R-:W-:-:S03]  /*27e0*/  ISETP.GT.AND P3, PT, R3, RZ, P1 ;  /* 0x000000ff0300720c */ /* 0x000fc60000f64270 */
[----:B------:R-:W-:-:S05]  /*27f0*/  FFMA R5, R28, R88, R5 ;  /* 0x000000581c057223 */ /* 0x000fca0000000005 */
[----:B------:R-:W-:-:S05]  /*2800*/  F2FP.F16.F32.PACK_AB R5, RZ, R5 ;  /* 0x00000005ff05723e */ /* 0x000fca00000000ff */
[----:B------:R0:W-:Y:S01]  /*2810*/  @P2 STG.E.U16 desc[UR38][R10.64+0x10], R5 ;  /* 0x000010050a002986 */ /* 0x0001e2000c101526 */
[----:B------:R-:W-:Y:S05]  /*2820*/  @!P3 BRA `(.L_x_43) ;  /* 0x000000000004b947 */ /* 0x000fea0003800000 */
[----:B------:R3:W5:Y:S02]  /*2830*/  LDG.E.LTC128B.U16 R24, desc[UR38][R6.64+0x12] ;  /* 0x0000122606187981 */ /* 0x000764000c1e1520 */
.L_x_43:
[----:B------:R-:W-:Y:S05]  /*2840*/  BSYNC B1 ;  /* 0x0000000000017941 */ /* 0x000fea0003800000 */
.L_x_42:
[----:B-----5:R-:W-:Y:S01]  /*2850*/  HADD2.F32 R14, -RZ, R24.H0_H0 ;  /* 0x20000018ff0e7230 */ /* 0x020fe20000004100 */
[----:B------:R-:W-:Y:S01]  /*2860*/  ISETP.GT.AND P0, PT, R3, 0x8, P0 ;  /* 0x000000080300780c */ /* 0x000fe20000704270 */
[----:B------:R-:W-:Y:S03]  /*2870*/  BSSY B1, `(.L_x_44) ;  /* 0x0000007000017945 */ /* 0x000fe60003800000 */
[----:B------:R-:W-:-:S04]  /*2880*/  FMUL R14, R14, R89 ;  /* 0x000000590e0e7220 */ /* 0x000fc80000400000 */
[----:B------:R-:W-:-:S05]  /*2890*/  FFMA R14, R29, R88, R14 ;  /* 0x000000581d0e7223 */ /* 0x000fca000000000e */
[----:B------:R-:W-:-:S05]  /*28a0*/  F2FP.F16.F32.PACK_AB R14, RZ, R14 ;  /* 0x0000000eff0e723e */ /* 0x000fca00000000ff */
[----:B------:R0:W-:Y:S01]  /*28b0*/  @P3 STG.E.U16 desc[UR38][R10.64+0x12], R14 ;  /* 0x0000120e0a003986 */ /* 0x0001e2000c101526 */
[----:B------:R-:W-:Y:S05]  /*28c0*/  @!P0 BRA `(.L_x_45) ;  /* 0x0000000000048947 */ /* 0x000fea0003800000 */
[----:B------:R0:W5:Y:S02]  /*28d0*/  LDG.E.LTC128B.U16 R24, desc[UR38][R8.64+0x10] ;  /* 0x0000102608187981 */ /* 0x000164000c1e1520 */
.L_x_45:
[----:B------:R-:W-:Y:S05]  /*28e0*/  BSYNC B1 ;  /* 0x0000000000017941 */ /* 0x000fea0003800000 */
.L_x_44:
[----:B0----5:R-:W-:Y:S01]  /*28f0*/  HADD2.F32 R14, -RZ, R24.H0_H0 ;  /* 0x20000018ff0e7230 */ /* 0x021fe20000004100 */
        /* <DEDUP_REMOVED lines=8> */
.L_x_47:
[----:B------:R-:W-:Y:S05]  /*2980*/  BSYNC B1 ;  /* 0x0000000000017941 */ /* 0x000fea0003800000 */
.L_x_46:
        /* <DEDUP_REMOVED lines=10> */
.L_x_49:
[----:B------:R-:W-:Y:S05]  /*2a30*/  BSYNC B1 ;  /* 0x0000000000017941 */ /* 0x000fea0003800000 */
.L_x_48:
[----:B0----5:R-:W-:Y:S01]  /*2a40*/  HADD2.F32 R14, -RZ, R24.H0_H0 ;  /* 0x20000018ff0e7230 */ /* 0x021fe20000004100 */
        /* <DEDUP_REMOVED lines=9> */
.L_x_51:
[----:B------:R-:W-:Y:S05]  /*2ae0*/  BSYNC B1 ;  /* 0x0000000000017941 */ /* 0x000fea0003800000 */
.L_x_50:
        /* <DEDUP_REMOVED lines=9> */
.L_x_53:
[----:B------:R-:W-:Y:S05]  /*2b80*/  BSYNC B1 ;  /* 0x0000000000017941 */ /* 0x000fea0003800000 */
.L_x_52:
        /* <DEDUP_REMOVED lines=9> */
.L_x_55:
[----:B------:R-:W-:Y:S05]  /*2c20*/  BSYNC B1 ;  /* 0x0000000000017941 */ /* 0x000fea0003800000 */
.L_x_54:
        /* <DEDUP_REMOVED lines=10> */
.L_x_57:
[----:B------:R-:W-:Y:S05]  /*2cd0*/  BSYNC B1 ;  /* 0x0000000000017941 */ /* 0x000fea0003800000 */
.L_x_56:
        /* <DEDUP_REMOVED lines=10> */
.L_x_59:
[----:B------:R-:W-:Y:S05]  /*2d80*/  BSYNC B1 ;  /* 0x0000000000017941 */ /* 0x000fea0003800000 */
.L_x_58:
        /* <DEDUP_REMOVED lines=9> */
.L_x_61:
[----:B------:R-:W-:Y:S05]  /*2e20*/  BSYNC B1 ;  /* 0x0000000000017941 */ /* 0x000fea0003800000 */
.L_x_60:
        /* <DEDUP_REMOVED lines=9> */
.L_x_63:
[----:B------:R-:W-:Y:S05]  /*2ec0*/  BSYNC B1 ;  /* 0x0000000000017941 */ /* 0x000fea0003800000 */
.L_x_62:
        /* <DEDUP_REMOVED lines=10> */
.L_x_65:
[----:B------:R-:W-:Y:S05]  /*2f70*/  BSYNC B1 ;  /* 0x0000000000017941 */ /* 0x000fea0003800000 */
.L_x_64:
        /* <DEDUP_REMOVED lines=10> */
.L_x_67:
[----:B------:R-:W-:Y:S05]  /*3020*/  BSYNC B1 ;  /* 0x0000000000017941 */ /* 0x000fea0003800000 */
.L_x_66:
        /* <DEDUP_REMOVED lines=9> */
.L_x_69:
[----:B------:R-:W-:Y:S05]  /*30c0*/  BSYNC B1 ;  /* 0x0000000000017941 */ /* 0x000fea0003800000 */
.L_x_68:
        /* <DEDUP_REMOVED lines=9> */
.L_x_71:
[----:B------:R-:W-:Y:S05]  /*3160*/  BSYNC B1 ;  /* 0x0000000000017941 */ /* 0x000fea0003800000 */
.L_x_70:
        /* <DEDUP_REMOVED lines=10> */
.L_x_73:
[----:B------:R-:W-:Y:S05]  /*3210*/  BSYNC B1 ;  /* 0x0000000000017941 */ /* 0x000fea0003800000 */
.L_x_72:
        /* <DEDUP_REMOVED lines=10> */
.L_x_75:
[----:B------:R-:W-:Y:S05]  /*32c0*/  BSYNC B1 ;  /* 0x0000000000017941 */ /* 0x000fea0003800000 */
.L_x_74:
        /* <DEDUP_REMOVED lines=9> */
.L_x_77:
[----:B------:R-:W-:Y:S05]  /*3360*/  BSYNC B1 ;  /* 0x0000000000017941 */ /* 0x000fea0003800000 */
.L_x_76:
        /* <DEDUP_REMOVED lines=9> */
.L_x_79:
[----:B------:R-:W-:Y:S05]  /*3400*/  BSYNC B1 ;  /* 0x0000000000017941 */ /* 0x000fea0003800000 */
.L_x_78:
        /* <DEDUP_REMOVED lines=10> */
.L_x_81:
[----:B------:R-:W-:Y:S05]  /*34b0*/  BSYNC B1 ;  /* 0x0000000000017941 */ /* 0x000fea0003800000 */
.L_x_80:
        /* <DEDUP_REMOVED lines=10> */
.L_x_83:
[----:B------:R-:W-:Y:S05]  /*3560*/  BSYNC B1 ;  /* 0x0000000000017941 */ /* 0x000fea0003800000 */
.L_x_82:
        /* <DEDUP_REMOVED lines=9> */
.L_x_85:
[----:B------:R-:W-:Y:S05]  /*3600*/  BSYNC B1 ;  /* 0x0000000000017941 */ /* 0x000fea0003800000 */
.L_x_84:
        /* <DEDUP_REMOVED lines=9> */
.L_x_87:
[----:B------:R-:W-:Y:S05]  /*36a0*/  BSYNC B1 ;  /* 0x0000000000017941 */ /* 0x000fea0003800000 */
.L_x_86:
        /* <DEDUP_REMOVED lines=10> */
.L_x_89:
[----:B------:R-:W-:Y:S05]  /*3750*/  BSYNC B1 ;  /* 0x0000000000017941 */ /* 0x000fea0003800000 */
.L_x_88:
        /* <DEDUP_REMOVED lines=10> */
.L_x_91:
[----:B------:R-:W-:Y:S05]  /*3800*/  BSYNC B1 ;  /* 0x0000000000017941 */ /* 0x000fea0003800000 */
.L_x_90:
        /* <DEDUP_REMOVED lines=9> */
.L_x_93:
[----:B------:R-:W-:Y:S05]  /*38a0*/  BSYNC B1 ;  /* 0x0000000000017941 */ /* 0x000fea0003800000 */
.L_x_92:
        /* <DEDUP_REMOVED lines=9> */
.L_x_95:
[----:B------:R-:W-:Y:S05]  /*3940*/  BSYNC B1 ;  /* 0x0000000000017941 */ /* 0x000fea0003800000 */
.L_x_94:
        /* <DEDUP_REMOVED lines=10> */
.L_x_97:
[----:B------:R-:W-:Y:S05]  /*39f0*/  BSYNC B1 ;  /* 0x0000000000017941 */ /* 0x000fea0003800000 */
.L_x_96:
        /* <DEDUP_REMOVED lines=10> */
.L_x_99:
[----:B------:R-:W-:Y:S05]  /*3aa0*/  BSYNC B1 ;  /* 0x0000000000017941 */ /* 0x000fea0003800000 */
.L_x_98:
        /* <DEDUP_REMOVED lines=9> */
.L_x_101:
[----:B------:R-:W-:Y:S05]  /*3b40*/  BSYNC B1 ;  /* 0x0000000000017941 */ /* 0x000fea0003800000 */
.L_x_100:
        /* <DEDUP_REMOVED lines=9> */
.L_x_103:
[----:B------:R-:W-:Y:S05]  /*3be0*/  BSYNC B1 ;  /* 0x0000000000017941 */ /* 0x000fea0003800000 */
.L_x_102:
        /* <DEDUP_REMOVED lines=10> */
.L_x_105:
[----:B------:R-:W-:Y:S05]  /*3c90*/  BSYNC B1 ;  /* 0x0000000000017941 */ /* 0x000fea0003800000 */
.L_x_104:
        /* <DEDUP_REMOVED lines=10> */
.L_x_107:
[----:B------:R-:W-:Y:S05]  /*3d40*/  BSYNC B1 ;  /* 0x0000000000017941 */ /* 0x000fea0003800000 */
.L_x_106:
        /* <DEDUP_REMOVED lines=9> */
.L_x_109:
[----:B------:R-:W-:Y:S05]  /*3de0*/  BSYNC B1 ;  /* 0x0000000000017941 */ /* 0x000fea0003800000 */
.L_x_108:
        /* <DEDUP_REMOVED lines=9> */
.L_x_111:
[----:B------:R-:W-:Y:S05]  /*3e80*/  BSYNC B1 ;  /* 0x0000000000017941 */ /* 0x000fea0003800000 */
.L_x_110:
        /* <DEDUP_REMOVED lines=10> */
.L_x_113:
[----:B------:R-:W-:Y:S05]  /*3f30*/  BSYNC B1 ;  /* 0x0000000000017941 */ /* 0x000fea0003800000 */
.L_x_112:
        /* <DEDUP_REMOVED lines=10> */
.L_x_115:
[----:B------:R-:W-:Y:S05]  /*3fe0*/  BSYNC B1 ;  /* 0x0000000000017941 */ /* 0x000fea0003800000 */
.L_x_114:
        /* <DEDUP_REMOVED lines=9> */
.L_x_117:
[----:B------:R-:W-:Y:S05]  /*4080*/  BSYNC B1 ;  /* 0x0000000000017941 */ /* 0x000fea0003800000 */
.L_x_116:
        /* <DEDUP_REMOVED lines=9> */
.L_x_119:
[----:B------:R-:W-:Y:S05]  /*4120*/  BSYNC B1 ;  /* 0x0000000000017941 */ /* 0x000fea0003800000 */
.L_x_118:
        /* <DEDUP_REMOVED lines=10> */
.L_x_121:
[----:B------:R-:W-:Y:S05]  /*41d0*/  BSYNC B1 ;  /* 0x0000000000017941 */ /* 0x000fea0003800000 */
.L_x_120:
        /* <DEDUP_REMOVED lines=10> */
.L_x_123:
[----:B------:R-:W-:Y:S05]  /*4280*/  BSYNC B1 ;  /* 0x0000000000017941 */ /* 0x000fea0003800000 */
.L_x_122:
        /* <DEDUP_REMOVED lines=9> */
.L_x_125:
[----:B------:R-:W-:Y:S05]  /*4320*/  BSYNC B1 ;  /* 0x0000000000017941 */ /* 0x000fea0003800000 */
.L_x_124:
        /* <DEDUP_REMOVED lines=9> */
.L_x_127:
[----:B------:R-:W-:Y:S05]  /*43c0*/  BSYNC B1 ;  /* 0x0000000000017941 */ /* 0x000fea0003800000 */
.L_x_126:
        /* <DEDUP_REMOVED lines=10> */
.L_x_129:
[----:B------:R-:W-:Y:S05]  /*4470*/  BSYNC B1 ;  /* 0x0000000000017941 */ /* 0x000fea0003800000 */
.L_x_128:
        /* <DEDUP_REMOVED lines=10> */
.L_x_131:
[----:B------:R-:W-:Y:S05]  /*4520*/  BSYNC B1 ;  /* 0x0000000000017941 */ /* 0x000fea0003800000 */
.L_x_130:
        /* <DEDUP_REMOVED lines=9> */
.L_x_133:
[----:B------:R-:W-:Y:S05]  /*45c0*/  BSYNC B1 ;  /* 0x0000000000017941 */ /* 0x000fea0003800000 */
.L_x_132:
        /* <DEDUP_REMOVED lines=9> */
.L_x_135:
[----:B------:R-:W-:Y:S05]  /*4660*/  BSYNC B1 ;  /* 0x0000000000017941 */ /* 0x000fea0003800000 */
.L_x_134:
        /* <DEDUP_REMOVED lines=10> */
.L_x_137:
[----:B------:R-:W-:Y:S05]  /*4710*/  BSYNC B1 ;  /* 0x0000000000017941 */ /* 0x000fea0003800000 */
.L_x_136:
        /* <DEDUP_REMOVED lines=10> */
.L_x_139:
[----:B------:R-:W-:Y:S05]  /*47c0*/  BSYNC B1 ;  /* 0x0000000000017941 */ /* 0x000fea0003800000 */
.L_x_138:
        /* <DEDUP_REMOVED lines=9> */
.L_x_141:
[----:B------:R-:W-:Y:S05]  /*4860*/  BSYNC B1 ;  /* 0x0000000000017941 */ /* 0x000fea0003800000 */
.L_x_140:
        /* <DEDUP_REMOVED lines=9> */
.L_x_143:
[----:B------:R-:W-:Y:S05]  /*4900*/  BSYNC B1 ;  /* 0x0000000000017941 */ /* 0x000fea0003800000 */
.L_x_142:
        /* <DEDUP_REMOVED lines=10> */
.L_x_145:
[----:B------:R-:W-:Y:S05]  /*49b0*/  BSYNC B1 ;  /* 0x0000000000017941 */ /* 0x000fea0003800000 */
.L_x_144:
        /* <DEDUP_REMOVED lines=10> */
.L_x_147:
[----:B------:R-:W-:Y:S05]  /*4a60*/  BSYNC B1 ;  /* 0x0000000000017941 */ /* 0x000fea0003800000 */
.L_x_146:
        /* <DEDUP_REMOVED lines=9> */
.L_x_149:
[----:B------:R-:W-:Y:S05]  /*4b00*/  BSYNC B1 ;  /* 0x0000000000017941 */ /* 0x000fea0003800000 */
.L_x_148:
        /* <DEDUP_REMOVED lines=9> */
.L_x_151:
[----:B------:R-:W-:Y:S05]  /*4ba0*/  BSYNC B1 ;  /* 0x0000000000017941 */ /* 0x000fea0003800000 */
.L_x_150:
        /* <DEDUP_REMOVED lines=10> */
.L_x_153:
[----:B------:R-:W-:Y:S05]  /*4c50*/  BSYNC B1 ;  /* 0x0000000000017941 */ /* 0x000fea0003800000 */
.L_x_152:
[----:B0----5:R-:W-:Y:S01]  /*4c60*/  HADD2.F32 R14, -RZ, R24.H0_H0 ;  /* 0x20000018ff0e7230 */ /* 0x021fe20000004100 */
[----:B------:R-:W-:Y:S01]  /*4c70*/  ISETP.GT.AND P1, PT, R4, 0x79, PT ;  /* 0x000000790400780c */ /* 0x000fe20003f24270 */
[----:B------:R-:W-:Y:S01]  /*4c80*/  @P2 IMAD.MOV.U32 R4, RZ, RZ, R10 ;  /* 0x000000ffff042224 */ /* 0x000fe200078e000a */
[----:B------:R-:W-:Y:S02]  /*4c90*/  BSSY B1, `(.L_x_154) ;  /* 0x000000a000017945 */ /* 0x000fe40003800000 */
[----:B------:R-:W-:Y:S01]  /*4ca0*/  FMUL R5, R14, R89 ;  /* 0x000000590e057220 */ /* 0x000fe20000400000 */
[----:B------:R-:W-:-:S03]  /*4cb0*/  ISETP.GT.AND P3, PT, R3, RZ, P1 ;  /* 0x000000ff0300720c */ /* 0x000fc60000f64270 */
[----:B------:R-:W-:-:S05]  /*4cc0*/  FFMA R5, R84, R88, R5 ;  /* 0x0000005854057223 */ /* 0x000fca0000000005 */
[----:B------:R-:W-:-:S04]  /*4cd0*/  F2FP.F16.F32.PACK_AB R5, RZ, R5 ;  /* 0x00000005ff05723e */ /* 0x000fc800000000ff */
[----:B------:R-:W-:Y:S01]  /*4ce0*/  PRMT R14, R5, 0x7610, R14 ;  /* 0x00007610050e7816 */ /* 0x000fe2000000000e */
[----:B------:R-:W-:-:S05]  /*4cf0*/  @P2 IMAD.MOV.U32 R5, RZ, RZ, R11 ;  /* 0x000000ffff052224 */ /* 0x000fca00078e000b */
[----:B------:R0:W-:Y:S01]  /*4d00*/  @P2 STG.E.U16 desc[UR38][R4.64+0xf0], R14 ;  /* 0x0000f00e04002986 */ /* 0x0001e2000c101526 */
[----:B------:R-:W-:Y:S05]  /*4d10*/  @!P3 BRA `(.L_x_155) ;  /* 0x000000000004b947 */ /* 0x000fea0003800000 */
[----:B------:R0:W5:Y:S02]  /*4d20*/  LDG.E.LTC128B.U16 R24, desc[UR38][R6.64+0xf2] ;  /* 0x0000f22606187981 */ /* 0x000164000c1e1520 */
.L_x_155:
[----:B------:R-:W-:Y:S05]  /*4d30*/  BSYNC B1 ;  /* 0x0000000000017941 */ /* 0x000fea0003800000 */
.L_x_154:
        /* <DEDUP_REMOVED lines=9> */
.L_x_157:
[----:B------:R-:W-:Y:S05]  /*4dd0*/  BSYNC B1 ;  /* 0x0000000000017941 */ /* 0x000fea0003800000 */
.L_x_156:
[----:B0----5:R-:W-:Y:S01]  /*4de0*/  HADD2.F32 R4, -RZ, R24.H0_H0 ;  /* 0x20000018ff047230 */ /* 0x021fe20000004100 */
[----:B------:R-:W-:Y:S01]  /*4df0*/  ISETP.GT.AND P1, PT, R3, 0x8, P1 ;  /* 0x000000080300780c */ /* 0x000fe20000f24270 */
[----:B------:R-:W-:Y:S03]  /*4e00*/  BSSY B1, `(.L_x_158) ;  /* 0x000000a000017945 */ /* 0x000fe60003800000 */
[----:B------:R-:W-:Y:S01]  /*4e10*/  FMUL R5, R4, R89 ;  /* 0x0000005904057220 */ /* 0x000fe20000400000 */
[----:B------:R-:W-:-:S03]  /*4e20*/  @P0 IMAD.MOV.U32 R4, RZ, RZ, R12 ;  /* 0x000000ffff040224 */ /* 0x000fc600078e000c */
[----:B------:R-:W-:-:S05]  /*4e30*/  FFMA R5, R86, R88, R5 ;  /* 0x0000005856057223 */ /* 0x000fca0000000005 */
[----:B------:R-:W-:-:S04]  /*4e40*/  F2FP.F16.F32.PACK_AB R5, RZ, R5 ;  /* 0x00000005ff05723e */ /* 0x000fc800000000ff */
[----:B-1-34-:R-:W-:Y:S01]  /*4e50*/  PRMT R6, R5, 0x7610, R6 ;  /* 0x0000761005067816 */ /* 0x01afe20000000006 */
[----:B------:R-:W-:-:S05]  /*4e60*/  @P0 IMAD.MOV.U32 R5, RZ, RZ, R13 ;  /* 0x000000ffff050224 */ /* 0x000fca00078e000d */
[----:B------:R0:W-:Y:S01]  /*4e70*/  @P0 STG.E.U16 desc[UR38][R4.64+0xf0], R6 ;  /* 0x0000f00604000986 */ /* 0x0001e2000c101526 */
[----:B------:R-:W-:Y:S05]  /*4e80*/  @!P1 BRA `(.L_x_159) ;  /* 0x0000000000049947 */ /* 0x000fea0003800000 */
[----:B------:R1:W5:Y:S02]  /*4e90*/  LDG.E.LTC128B.U16 R24, desc[UR38][R8.64+0xf2] ;  /* 0x0000f22608187981 */ /* 0x000364000c1e1520 */
.L_x_159:
[----:B------:R-:W-:Y:S05]  /*4ea0*/  BSYNC B1 ;  /* 0x0000000000017941 */ /* 0x000fea0003800000 */
.L_x_158:
[----:B------:R-:W-:Y:S05]  /*4eb0*/  @!P1 BRA `(.L_x_160) ;  /* 0x0000001000d09947 */ /* 0x000fea0003800000 */
[----:B-----5:R-:W-:-:S05]  /*4ec0*/  HADD2.F32 R24, -RZ, R24.H0_H0 ;  /* 0x20000018ff187230 */ /* 0x020fca0000004100 */
[----:B------:R-:W-:-:S04]  /*4ed0*/  FMUL R24, R24, R89 ;  /* 0x0000005918187220 */ /* 0x000fc80000400000 */
[----:B------:R-:W-:-:S05]  /*4ee0*/  FFMA R24, R87, R88, R24 ;  /* 0x0000005857187223 */ /* 0x000fca0000000018 */
[----:B------:R-:W-:-:S05]  /*4ef0*/  F2FP.F16.F32.PACK_AB R24, RZ, R24 ;  /* 0x00000018ff18723e */ /* 0x000fca00000000ff */
[----:B------:R3:W-:Y:S01]  /*4f00*/  STG.E.U16 desc[UR38][R12.64+0xf2], R24 ;  /* 0x0000f2180c007986 */ /* 0x0007e2000c101526 */
[----:B------:R-:W-:Y:S05]  /*4f10*/  BRA `(.L_x_160) ;  /* 0x0000001000b87947 */ /* 0x000fea0003800000 */
.L_x_35:
[----:B------:R-:W-:Y:S01]  /*4f20*/  ISETP.GT.AND P2, PT, R4, 0x1, PT ;  /* 0x000000010400780c */ /* 0x000fe20003f44270 */
[----:B------:R-:W-:Y:S01]  /*4f30*/  ULDC.64 UR4, c[0x0][0x5c0] ;  /* 0x0001700000047ab9 */ /* 0x000fe20000000a00 */
[-C--:B------:R-:W-:Y:S01]  /*4f40*/  FMUL R24, R24, R88.reuse ;  /* 0x0000005818187220 */ /* 0x080fe20000400000 */
[-C--:B------:R-:W-:Y:S01]  /*4f50*/  FMUL R25, R25, R88.reuse ;  /* 0x0000005819197220 */ /* 0x080fe20000400000 */
[----:B------:R-:W-:Y:S01]  /*4f60*/  ISETP.GT.AND P1, PT, R3, RZ, P2 ;  /* 0x000000ff0300720c */ /* 0x000fe20001724270 */
[-C--:B------:R-:W-:Y:S01]  /*4f70*/  FMUL R26, R26, R88.reuse ;  /* 0x000000581a1a7220 */ /* 0x080fe20000400000 */
[----:B------:R-:W-:Y:S01]  /*4f80*/  LEA R6, P4, R104, UR4, 0x1 ;  /* 0x0000000468067c11 */ /* 0x000fe2000f8808ff */
[----:B------:R-:W-:Y:S01]  /*4f90*/  FMUL R27, R27, R88 ;  /* 0x000000581b1b7220 */ /* 0x000fe20000400000 */
[----:B------:R-:W-:Y:S01]  /*4fa0*/  F2FP.F16.F32.PACK_AB R24, RZ, R24 ;  /* 0x00000018ff18723e */ /* 0x000fe200000000ff */
[-C--:B------:R-:W-:Y:S01]  /*4fb0*/  FMUL R28, R28, R88.reuse ;  /* 0x000000581c1c7220 */ /* 0x080fe20000400000 */
[----:B------:R-:W-:Y:S01]  /*4fc0*/  LEA.HI.X R7, R104, UR5, R115, 0x1, P4 ;  /* 0x0000000568077c11 */ /* 0x000fe2000a0f0c73 */
[-C--:B------:R-:W-:Y:S01]  /*4fd0*/  FMUL R29, R29, R88.reuse ;  /* 0x000000581d1d7220 */ /* 0x080fe20000400000 */
[----:B------:R-:W-:Y:S01]  /*4fe0*/  F2FP.F16.F32.PACK_AB R25, RZ, R25 ;  /* 0x00000019ff19723e */ /* 0x000fe200000000ff */
[-C--:B------:R-:W-:Y:S01]  /*4ff0*/  FMUL R30, R30, R88.reuse ;  /* 0x000000581e1e7220 */ /* 0x080fe20000400000 */
[----:B------:R-:W-:Y:S01]  /*5000*/  ISETP.GT.AND P2, PT, R3, 0x8, P2 ;  /* 0x000000080300780c */ /* 0x000fe20001744270 */
[----:B------:R-:W-:Y:S01]  /*5010*/  @P3 STG.E.U16 desc[UR38][R6.64], R24 ;  /* 0x0000001806003986 */ /* 0x000fe2000c101526 */
[C---:B------:R-:W-:Y:S01]  /*5020*/  SHF.L.U64.HI R5, R90.reuse, 0x1, R91 ;  /* 0x000000015a057819 */ /* 0x040fe2000001025b */
[----:B------:R-:W-:Y:S01]  /*5030*/  FMUL R31, R31, R88 ;  /* 0x000000581f1f7220 */ /* 0x000fe20000400000 */
[----:B------:R-:W-:Y:S01]  /*5040*/  LEA R8, P3, R90, R6, 0x1 ;  /* 0x000000065a087211 */ /* 0x000fe200078608ff */
[----:B------:R-:W-:Y:S01]  /*5050*/  @P1 STG.E.U16 desc[UR38][R6.64+0x2], R25 ;  /* 0x0000021906001986 */ /* 0x000fe2000c101526 */
[----:B------:R-:W-:Y:S01]  /*5060*/  ISETP.GT.AND P1, PT, R3, 0x8, P0 ;  /* 0x000000080300780c */ /* 0x000fe20000724270 */
[----:B------:R-:W-:Y:S01]  /*5070*/  FMUL R32, R32, R88 ;  /* 0x0000005820207220 */ /* 0x000fe20000400000 */
[----:B------:R-:W-:Y:S01]  /*5080*/  F2FP.F16.F32.PACK_AB R26, RZ, R26 ;  /* 0x0000001aff1a723e */ /* 0x000fe200000000ff */
[----:B------:R-:W-:Y:S01]  /*5090*/  IMAD.X R9, R5, 0x1, R7, P3 ;  /* 0x0000000105097824 */ /* 0x000fe200018e0607 */
[----:B------:R-:W-:Y:S01]  /*50a0*/  F2FP.F16.F32.PACK_AB R27, RZ, R27 ;  /* 0x0000001bff1b723e */ /* 0x000fe200000000ff */
[-C--:B------:R-:W-:Y:S01]  /*50b0*/  FMUL R33, R33, R88.reuse ;  /* 0x0000005821217220 */ /* 0x080fe20000400000 */
[----:B------:R-:W-:Y:S01]  /*50c0*/  ISETP.GT.AND P0, PT, R4, 0x8, PT ;  /* 0x000000080400780c */ /* 0x000fe20003f04270 */
[----:B------:R-:W-:Y:S01]  /*50d0*/  FMUL R34, R34, R88 ;  /* 0x0000005822227220 */ /* 0x000fe20000400000 */
[----:B------:R-:W-:Y:S01]  /*50e0*/  F2FP.F16.F32.PACK_AB R28, RZ, R28 ;  /* 0x0000001cff1c723e */ /* 0x000fe200000000ff */
[-C--:B------:R-:W-:Y:S01]  /*50f0*/  FMUL R35, R35, R88.reuse ;  /* 0x0000005823237220 */ /* 0x080fe20000400000 */
[C---:B------:R-:W-:Y:S01]  /*5100*/  ISETP.GT.AND P4, PT, R3.reuse, RZ, P0 ;  /* 0x000000ff0300720c */ /* 0x040fe20000784270 */
[-C--:B------:R-:W-:Y:S01]  /*5110*/  FMUL R36, R36, R88.reuse ;  /* 0x0000005824247220 */ /* 0x080fe20000400000 */
[----:B------:R-:W-:Y:S01]  /*5120*/  F2FP.F16.F32.PACK_AB R29, RZ, R29 ;  /* 0x0000001dff1d723e */ /* 0x000fe200000000ff */
[----:B------:R-:W-:Y:S01]  /*5130*/  @P1 STG.E.U16 desc[UR38][R8.64], R26 ;  /* 0x0000001a08001986 */ /* 0x000fe2000c101526 */
[----:B------:R-:W-:Y:S01]  /*5140*/  ISETP.GT.AND P1, PT, R3, 0x8, P0 ;  /* 0x000000080300780c */ /* 0x000fe20000724270 */
[----:B------:R-:W-:Y:S01]  /*5150*/  FMUL R37, R37, R88 ;  /* 0x0000005825257220 */ /* 0x000fe20000400000 */
[----:B------:R-:W-:Y:S01]  /*5160*/  F2FP.F16.F32.PACK_AB R30, RZ, R30 ;  /* 0x0000001eff1e723e */ /* 0x000fe200000000ff */
[----:B------:R-:W-:Y:S01]  /*5170*/  @P2 STG.E.U16 desc[UR38][R8.64+0x2], R27 ;  /* 0x0000021b08002986 */ /* 0x000fe2000c101526 */
[----:B------:R-:W-:Y:S01]  /*5180*/  ISETP.GT.AND P2, PT, R4, 0x9, PT ;  /* 0x000000090400780c */ /* 0x000fe20003f44270 */
[-C--:B------:R-:W-:Y:S01]  /*5190*/  FMUL R38, R38, R88.reuse ;  /* 0x0000005826267220 */ /* 0x080fe20000400000 */
[----:B------:R-:W-:Y:S01]  /*51a0*/  F2FP.F16.F32.PACK_AB R31, RZ, R31 ;  /* 0x0000001fff1f723e */ /* 0x000fe200000000ff */
[-C--:B------:R-:W-:Y:S01]  /*51b0*/  FMUL R39, R39, R88.reuse ;  /* 0x0000005827277220 */ /* 0x080fe20000400000 */
[C---:B------:R-:W-:Y:S01]  /*51c0*/  ISETP.GT.AND P3, PT, R3.reuse, RZ, P2 ;  /* 0x000000ff0300720c */ /* 0x040fe20001764270 */
[----:B------:R-:W-:Y:S01]  /*51d0*/  @P4 STG.E.U16 desc[UR38][R6.64+0x10], R28 ;  /* 0x0000101c06004986 */ /* 0x000fe2000c101526 */
[----:B------:R-:W-:Y:S01]  /*51e0*/  ISETP.GT.AND P2, PT, R3, 0x8, P2 ;  /* 0x000000080300780c */ /* 0x000fe20001744270 */
[-C--:B------:R-:W-:Y:S01]  /*51f0*/  FMUL R40, R40, R88.reuse ;  /* 0x0000005828287220 */ /* 0x080fe20000400000 */
[----:B------:R-:W-:Y:S01]  /*5200*/  ISETP.GT.AND P0, PT, R4, 0x10, PT ;  /* 0x000000100400780c */ /* 0x000fe20003f04270 */
[----:B------:R-:W-:Y:S01]  /*5210*/  FMUL R41, R41, R88 ;  /* 0x0000005829297220 */ /* 0x000fe20000400000 */
[----:B------:R-:W-:Y:S01]  /*5220*/  F2FP.F16.F32.PACK_AB R32, RZ, R32 ;  /* 0x00000020ff20723e */ /* 0x000fe200000000ff */
[-C--:B------:R-:W-:Y:S01]  /*5230*/  FMUL R42, R42, R88.reuse ;  /* 0x000000582a2a7220 */ /* 0x080fe20000400000 */
[----:B------:R-:W-:Y:S01]  /*5240*/  ISETP.GT.AND P4, PT, R3, RZ, P0 ;  /* 0x000000ff0300720c */ /* 0x000fe20000784270 */
[-C--:B------:R-:W-:Y:S01]  /*5250*/  FMUL R43, R43, R88.reuse ;  /* 0x000000582b2b7220 */ /* 0x080fe20000400000 */
[----:B------:R-:W-:Y:S01]  /*5260*/  F2FP.F16.F32.PACK_AB R33, RZ, R33 ;  /* 0x00000021ff21723e */ /* 0x000fe200000000ff */
[----:B------:R-:W-:Y:S01]  /*5270*/  FMUL R44, R44, R88 ;  /* 0x000000582c2c7220 */ /* 0x000fe20000400000 */
[----:B------:R-:W-:Y:S01]  /*5280*/  F2FP.F16.F32.PACK_AB R34, RZ, R34 ;  /* 0x00000022ff22723e */ /* 0x000fe200000000ff */
[----:B------:R-:W-:Y:S01]  /*5290*/  @P3 STG.E.U16 desc[UR38][R6.64+0x12], R29 ;  /* 0x0000121d06003986 */ /* 0x000fe2000c101526 */
[----:B------:R-:W-:Y:S01]  /*52a0*/  ISETP.GT.AND P3, PT, R4, 0x11, PT ;  /* 0x000000110400780c */ /* 0x000fe20003f64270 */
[-C--:B------:R-:W-:Y:S01]  /*52b0*/  FMUL R45, R45, R88.reuse ;  /* 0x000000582d2d7220 */ /* 0x080fe20000400000 */
[----:B------:R-:W-:Y:S01]  /*52c0*/  F2FP.F16.F32.PACK_AB R35, RZ, R35 ;  /* 0x00000023ff23723e */ /* 0x000fe200000000ff */
[----:B------:R-:W-:Y:S01]  /*52d0*/  @P1 STG.E.U16 desc[UR38][R8.64+0x10], R30 ;  /* 0x0000101e08001986 */ /* 0x000fe2000c101526 */
[C---:B------:R-:W-:Y:S01]  /*52e0*/  ISETP.GT.AND P1, PT, R3.reuse, 0x8, P0 ;  /* 0x000000080300780c */ /* 0x040fe20000724270 */
[-C--:B------:R-:W-:Y:S01]  /*52f0*/  FMUL R46, R46, R88.reuse ;  /* 0x000000582e2e7220 */ /* 0x080fe20000400000 */
[----:B------:R-:W-:Y:S01]  /*5300*/  ISETP.GT.AND P0, PT, R4, 0x18, PT ;  /* 0x000000180400780c */ /* 0x000fe20003f04270 */
[----:B------:R-:W-:Y:S01]  /*5310*/  @P2 STG.E.U16 desc[UR38][R8.64+0x12], R31 ;  /* 0x0000121f08002986 */ /* 0x000fe2000c101526 */
[----:B------:R-:W-:Y:S01]  /*5320*/  ISETP.GT.AND P2, PT, R3, RZ, P3 ;  /* 0x000000ff0300720c */ /* 0x000fe20001f44270 */
[-C--:B------:R-:W-:Y:S01]  /*5330*/  FMUL R47, R47, R88.reuse ;  /* 0x000000582f2f7220 */ /* 0x080fe20000400000 */
[C---:B------:R-:W-:Y:S01]  /*5340*/  ISETP.GT.AND P3, PT, R3.reuse, 0x8, P3 ;  /* 0x000000080300780c */ /* 0x040fe20001f64270 */
[----:B------:R-:W-:Y:S01]  /*5350*/  @P4 STG.E.U16 desc[UR38][R6.64+0x20], R32 ;  /* 0x0000202006004986 */ /* 0x000fe2000c101526 */
[----:B------:R-:W-:Y:S01]  /*5360*/  ISETP.GT.AND P4, PT, R3, RZ, P0 ;  /* 0x000000ff0300720c */ /* 0x000fe20000784270 */
[----:B------:R-:W-:Y:S01]  /*5370*/  FMUL R48, R48, R88 ;  /* 0x0000005830307220 */ /* 0x000fe20000400000 */
[----:B------:R-:W-:Y:S01]  /*5380*/  F2FP.F16.F32.PACK_AB R36, RZ, R36 ;  /* 0x00000024ff24723e */ /* 0x000fe200000000ff */
[-C--:B------:R-:W-:Y:S01]  /*5390*/  FMUL R49, R49, R88.reuse ;  /* 0x0000005831317220 */ /* 0x080fe20000400000 */
[----:B------:R-:W-:Y:S01]  /*53a0*/  F2FP.F16.F32.PACK_AB R37, RZ, R37 ;  /* 0x00000025ff25723e */ /* 0x000fe200000000ff */
[----:B------:R-:W-:Y:S01]  /*53b0*/  FMUL R50, R50, R88 ;  /* 0x0000005832327220 */ /* 0x000fe20000400000 */
[----:B------:R-:W-:Y:S01]  /*53c0*/  F2FP.F16.F32.PACK_AB R38, RZ, R38 ;  /* 0x00000026ff26723e */ /* 0x000fe200000000ff */
[----:B------:R-:W-:Y:S01]  /*53d0*/  FMUL R51, R51, R88 ;  /* 0x0000005833337220 */ /* 0x000fe20000400000 */
[----:B------:R-:W-:Y:S01]  /*53e0*/  F2FP.F16.F32.PACK_AB R39, RZ, R39 ;  /* 0x00000027ff27723e */ /* 0x000fe200000000ff */
[----:B------:R-:W-:Y:S01]  /*53f0*/  @P2 STG.E.U16 desc[UR38][R6.64+0x22], R33 ;  /* 0x0000222106002986 */ /* 0x000fe2000c101526 */
[----:B------:R-:W-:Y:S01]  /*5400*/  F2FP.F16.F32.PACK_AB R40, RZ, R40 ;  /* 0x00000028ff28723e */ /* 0x000fe200000000ff */
[-C--:B------:R-:W-:Y:S01]  /*5410*/  FMUL R52, R52, R88.reuse ;  /* 0x0000005834347220 */ /* 0x080fe20000400000 */
[----:B------:R-:W-:Y:S01]  /*5420*/  F2FP.F16.F32.PACK_AB R41, RZ, R41 ;  /* 0x00000029ff29723e */ /* 0x000fe200000000ff */
[----:B------:R-:W-:Y:S01]  /*5430*/  @P1 STG.E.U16 desc[UR38][R8.64+0x20], R34 ;  /* 0x0000202208001986 */ /* 0x000fe2000c101526 */
[----:B------:R-:W-:Y:S01]  /*5440*/  ISETP.GT.AND P1, PT, R3, 0x8, P0 ;  /* 0x000000080300780c */ /* 0x000fe20000724270 */
[-C--:B------:R-:W-:Y:S01]  /*5450*/  FMUL R53, R53, R88.reuse ;  /* 0x0000005835357220 */ /* 0x080fe20000400000 */
[C---:B------:R-:W-:Y:S01]  /*5460*/  ISETP.GT.AND P0, PT, R4.reuse, 0x20, PT ;  /* 0x000000200400780c */ /* 0x040fe20003f04270 */
[----:B------:R-:W-:Y:S01]  /*5470*/  @P3 STG.E.U16 desc[UR38][R8.64+0x22], R35 ;  /* 0x0000222308003986 */ /* 0x000fe2000c101526 */
[----:B------:R-:W-:Y:S01]  /*5480*/  ISETP.GT.AND P3, PT, R4, 0x19, PT ;  /* 0x000000190400780c */ /* 0x000fe20003f64270 */
[----:B------:R-:W-:Y:S01]  /*5490*/  FMUL R54, R54, R88 ;  /* 0x0000005836367220 */ /* 0x000fe20000400000 */
[----:B------:R-:W-:Y:S01]  /*54a0*/  F2FP.F16.F32.PACK_AB R42, RZ, R42 ;  /* 0x0000002aff2a723e */ /* 0x000fe200000000ff */
[----:B------:R-:W-:Y:S01]  /*54b0*/  @P4 STG.E.U16 desc[UR38][R6.64+0x30], R36 ;  /* 0x0000302406004986 */ /* 0x000fe2000c101526 */
[----:B------:R-:W-:Y:S01]  /*54c0*/  ISETP.GT.AND P2, PT, R3, RZ, P3 ;  /* 0x000000ff0300720c */ /* 0x000fe20001f44270 */
[-C--:B------:R-:W-:Y:S01]  /*54d0*/  FMUL R55, R55, R88.reuse ;  /* 0x0000005837377220 */ /* 0x080fe20000400000 */
[C---:B------:R-:W-:Y:S01]  /*54e0*/  ISETP.GT.AND P3, PT, R3.reuse, 0x8, P3 ;  /* 0x000000080300780c */ /* 0x040fe20001f64270 */
[-C--:B------:R-:W-:Y:S01]  /*54f0*/  FMUL R56, R56, R88.reuse ;  /* 0x0000005838387220 */ /* 0x080fe20000400000 */
[----:B------:R-:W-:Y:S01]  /*5500*/  ISETP.GT.AND P4, PT, R3, RZ, P0 ;  /* 0x000000ff0300720c */ /* 0x000fe20000784270 */
[-C--:B------:R-:W-:Y:S01]  /*5510*/  FMUL R57, R57, R88.reuse ;  /* 0x0000005839397220 */ /* 0x080fe20000400000 */
[----:B------:R-:W-:Y:S01]  /*5520*/  F2FP.F16.F32.PACK_AB R43, RZ, R43 ;  /* 0x0000002bff2b723e */ /* 0x000fe200000000ff */
[----:B------:R-:W-:Y:S01]  /*5530*/  FMUL R58, R58, R88 ;  /* 0x000000583a3a7220 */ /* 0x000fe20000400000 */
[----:B------:R-:W-:Y:S01]  /*5540*/  F2FP.F16.F32.PACK_AB R44, RZ, R44 ;  /* 0x0000002cff2c723e */ /* 0x000fe200000000ff */
[-C--:B------:R-:W-:Y:S01]  /*5550*/  FMUL R59, R59, R88.reuse ;  /* 0x000000583b3b7220 */ /* 0x080fe20000400000 */
[----:B------:R-:W-:Y:S01]  /*5560*/  F2FP.F16.F32.PACK_AB R45, RZ, R45 ;  /* 0x0000002dff2d723e */ /* 0x000fe200000000ff */
[----:B------:R-:W-:Y:S01]  /*5570*/  FMUL R60, R60, R88 ;  /* 0x000000583c3c7220 */ /* 0x000fe20000400000 */
[----:B------:R-:W-:Y:S01]  /*5580*/  F2FP.F16.F32.PACK_AB R46, RZ, R46 ;  /* 0x0000002eff2e723e */ /* 0x000fe200000000ff */
[----:B------:R-:W-:Y:S01]  /*5590*/  @P2 STG.E.U16 desc[UR38][R6.64+0x32], R37 ;  /* 0x0000322506002986 */ /* 0x000fe2000c101526 */
[----:B------:R-:W-:Y:S01]  /*55a0*/  F2FP.F16.F32.PACK_AB R47, RZ, R47 ;  /* 0x0000002fff2f723e */ /* 0x000fe200000000ff */
[----:B------:R-:W-:Y:S01]  /*55b0*/  FMUL R61, R61, R88 ;  /* 0x000000583d3d7220 */ /* 0x000fe20000400000 */
[----:B------:R-:W-:Y:S01]  /*55c0*/  F2FP.F16.F32.PACK_AB R48, RZ, R48 ;  /* 0x00000030ff30723e */ /* 0x000fe200000000ff */
[----:B------:R-:W-:Y:S01]  /*55d0*/  @P1 STG.E.U16 desc[UR38][R8.64+0x30], R38 ;  /* 0x0000302608001986 */ /* 0x000fe2000c101526 */
[----:B------:R-:W-:Y:S01]  /*55e0*/  ISETP.GT.AND P1, PT, R3, 0x8, P0 ;  /* 0x000000080300780c */ /* 0x000fe20000724270 */
[-C--:B------:R-:W-:Y:S01]  /*55f0*/  FMUL R62, R62, R88.reuse ;  /* 0x000000583e3e7220 */ /* 0x080fe20000400000 */
[C---:B------:R-:W-:Y:S01]  /*5600*/  ISETP.GT.AND P0, PT, R4.reuse, 0x28, PT ;  /* 0x000000280400780c */ /* 0x040fe20003f04270 */
[----:B------:R-:W-:Y:S01]  /*5610*/  @P3 STG.E.U16 desc[UR38][R8.64+0x32], R39 ;  /* 0x0000322708003986 */ /* 0x000fe2000c101526 */
[----:B------:R-:W-:Y:S01]  /*5620*/  ISETP.GT.AND P3, PT, R4, 0x21, PT ;  /* 0x000000210400780c */ /* 0x000fe20003f64270 */
[-C--:B------:R-:W-:Y:S01]  /*5630*/  FMUL R63, R63, R88.reuse ;  /* 0x000000583f3f7220 */ /* 0x080fe20000400000 */
[----:B------:R-:W-:Y:S01]  /*5640*/  F2FP.F16.F32.PACK_AB R49, RZ, R49 ;  /* 0x00000031ff31723e */ /* 0x000fe200000000ff */
[----:B------:R-:W-:Y:S01]  /*5650*/  @P4 STG.E.U16 desc[UR38][R6.64+0x40], R40 ;  /* 0x0000402806004986 */ /* 0x000fe2000c101526 */
[C---:B------:R-:W-:Y:S01]  /*5660*/  ISETP.GT.AND P2, PT, R3.reuse, RZ, P3 ;  /* 0x000000ff0300720c */ /* 0x040fe20001f44270 */
[-C--:B------:R-:W-:Y:S01]  /*5670*/  FMUL R64, R64, R88.reuse ;  /* 0x0000005840407220 */ /* 0x080fe20000400000 */
[----:B------:R-:W-:Y:S01]  /*5680*/  ISETP.GT.AND P3, PT, R3, 0x8, P3 ;  /* 0x000000080300780c */ /* 0x000fe20001f64270 */
[-C--:B------:R-:W-:Y:S01]  /*5690*/  FMUL R65, R65, R88.reuse ;  /* 0x0000005841417220 */ /* 0x080fe20000400000 */
        /* <DEDUP_REMOVED lines=62> */
[----:B------:R-:W-:-:S02]  /*5a80*/  F2FP.F16.F32.PACK_AB R68, RZ, R68 ;  /* 0x00000044ff44723e */ /* 0x000fc400000000ff */
[----:B------:R-:W-:Y:S01]  /*5a90*/  F2FP.F16.F32.PACK_AB R69, RZ, R69 ;  /* 0x00000045ff45723e */ /* 0x000fe200000000ff */
[----:B------:R-:W-:Y:S01]  /*5aa0*/  @P1 STG.E.U16 desc[UR38][R8.64+0x60], R50 ;  /* 0x0000603208001986 */ /* 0x000fe2000c101526 */
[C---:B------:R-:W-:Y:S02]  /*5ab0*/  ISETP.GT.AND P1, PT, R3.reuse, 0x8, P0 ;  /* 0x000000080300780c */ /* 0x040fe40000724270 */
[C---:B------:R-:W-:Y:S01]  /*5ac0*/  ISETP.GT.AND P0, PT, R4.reuse, 0x40, PT ;  /* 0x000000400400780c */ /* 0x040fe20003f04270 */
[----:B------:R-:W-:Y:S01]  /*5ad0*/  @P3 STG.E.U16 desc[UR38][R8.64+0x62], R51 ;  /* 0x0000623308003986 */ /* 0x000fe2000c101526 */
[----:B------:R-:W-:Y:S02]  /*5ae0*/  ISETP.GT.AND P3, PT, R4, 0x39, PT ;  /* 0x000000390400780c */ /* 0x000fe40003f64270 */
[----:B------:R-:W-:Y:S01]  /*5af0*/  F2FP.F16.F32.PACK_AB R70, RZ, R70 ;  /* 0x00000046ff46723e */ /* 0x000fe200000000ff */
[----:B------:R-:W-:Y:S01]  /*5b00*/  @P4 STG.E.U16 desc[UR38][R6.64+0x70], R52 ;  /* 0x0000703406004986 */ /* 0x000fe2000c101526 */
[----:B------:R-:W-:-:S02]  /*5b10*/  ISETP.GT.AND P2, PT, R3, RZ, P3 ;  /* 0x000000ff0300720c */ /* 0x000fc40001f44270 */
[C---:B------:R-:W-:Y:S02]  /*5b20*/  ISETP.GT.AND P3, PT, R3.reuse, 0x8, P3 ;  /* 0x000000080300780c */ /* 0x040fe40001f64270 */
[----:B------:R-:W-:Y:S02]  /*5b30*/  ISETP.GT.AND P4, PT, R3, RZ, P0 ;  /* 0x000000ff0300720c */ /* 0x000fe40000784270 */
[----:B------:R-:W-:Y:S02]  /*5b40*/  F2FP.F16.F32.PACK_AB R71, RZ, R71 ;  /* 0x00000047ff47723e */ /* 0x000fe400000000ff */
[----:B------:R-:W-:Y:S02]  /*5b50*/  F2FP.F16.F32.PACK_AB R72, RZ, R72 ;  /* 0x00000048ff48723e */ /* 0x000fe400000000ff */
[----:B------:R-:W-:Y:S02]  /*5b60*/  F2FP.F16.F32.PACK_AB R73, RZ, R73 ;  /* 0x00000049ff49723e */ /* 0x000fe400000000ff */
        /* <DEDUP_REMOVED lines=33> */
[----:B------:R-:W-:-:S03]  /*5d80*/  F2FP.F16.F32.PACK_AB R87, RZ, R87 ;  /* 0x00000057ff57723e */ /* 0x000fc600000000ff */
[----:B------:R-:W-:Y:S04]  /*5d90*/  @P2 STG.E.U16 desc[UR38][R6.64+0x92], R61 ;  /* 0x0000923d06002986 */ /* 0x000fe8000c101526 */
[----:B------:R-:W-:Y:S01]  /*5da0*/  @P1 STG.E.U16 desc[UR38][R8.64+0x90], R62 ;  /* 0x0000903e08001986 */ /* 0x000fe2000c101526 */
[----:B------:R-:W-:Y:S02]  /*5db0*/  ISETP.GT.AND P1, PT, R3, 0x8, P0 ;  /* 0x000000080300780c */ /* 0x000fe40000724270 */
[C---:B------:R-:W-:Y:S01]  /*5dc0*/  ISETP.GT.AND P0, PT, R4.reuse, 0x58, PT ;  /* 0x000000580400780c */ /* 0x040fe20003f04270 */
[----:B------:R-:W-:Y:S01]  /*5dd0*/  @P3 STG.E.U16 desc[UR38][R8.64+0x92], R63 ;  /* 0x0000923f08003986 */ /* 0x000fe2000c101526 */
[----:B------:R-:W-:-:S03]  /*5de0*/  ISETP.GT.AND P3, PT, R4, 0x51, PT ;  /* 0x000000510400780c */ /* 0x000fc60003f64270 */
[----:B------:R-:W-:Y:S01]  /*5df0*/  @P4 STG.E.U16 desc[UR38][R6.64+0xa0], R64 ;  /* 0x0000a04006004986 */ /* 0x000fe2000c101526 */
[C---:B------:R-:W-:Y:S02]  /*5e00*/  ISETP.GT.AND P2, PT, R3.reuse, RZ, P3 ;  /* 0x000000ff0300720c */ /* 0x040fe40001f44270 */
[C---:B------:R-:W-:Y:S02]  /*5e10*/  ISETP.GT.AND P3, PT, R3.reuse, 0x8, P3 ;  /* 0x000000080300780c */ /* 0x040fe40001f64270 */
[----:B------:R-:W-:-:S09]  /*5e20*/  ISETP.GT.AND P4, PT, R3, RZ, P0 ;  /* 0x000000ff0300720c */ /* 0x000fd20000784270 */
        /* <DEDUP_REMOVED lines=9> */
[C---:B------:R-:W-:Y:S02]  /*5ec0*/  ISETP.GT.AND P3, PT, R3.reuse, RZ, P0 ;  /* 0x000000ff0300720c */ /* 0x040fe40000764270 */
[----:B------:R-:W-:-:S07]  /*5ed0*/  ISETP.GT.AND P0, PT, R3, 0x8, P0 ;  /* 0x000000080300780c */ /* 0x000fce0000704270 */
[----:B------:R-:W-:Y:S04]  /*5ee0*/  @P2 STG.E.U16 desc[UR38][R6.64+0xb2], R69 ;  /* 0x0000b24506002986 */ /* 0x000fe8000c101526 */
[----:B------:R-:W-:Y:S01]  /*5ef0*/  @P1 STG.E.U16 desc[UR38][R8.64+0xb0], R70 ;  /* 0x0000b04608001986 */ /* 0x000fe2000c101526 */
[----:B------:R-:W-:-:S03]  /*5f00*/  ISETP.GT.AND P1, PT, R4, 0x68, PT ;  /* 0x000000680400780c */ /* 0x000fc60003f24270 */
        /* <DEDUP_REMOVED lines=11> */
[C---:B------:R-:W-:Y:S02]  /*5fc0*/  ISETP.GT.AND P2, PT, R3.reuse, RZ, P0 ;  /* 0x000000ff0300720c */ /* 0x040fe40000744270 */
[----:B------:R-:W-:Y:S01]  /*5fd0*/  ISETP.GT.AND P0, PT, R3, 0x8, P0 ;  /* 0x000000080300780c */ /* 0x000fe20000704270 */
[----:B------:R-:W-:Y:S01]  /*5fe0*/  @P3 STG.E.U16 desc[UR38][R6.64+0xd0], R76 ;  /* 0x0000d04c06003986 */ /* 0x000fe2000c101526 */
[----:B------:R-:W-:-:S04]  /*5ff0*/  ISETP.GT.AND P3, PT, R4, 0x70, PT ;  /* 0x000000700400780c */ /* 0x000fc80003f64270 */
[C---:B------:R-:W-:Y:S02]  /*6000*/  ISETP.GT.AND P4, PT, R3.reuse, RZ, P3 ;  /* 0x000000ff0300720c */ /* 0x040fe40001f84270 */
[----:B------:R-:W-:-:S03]  /*6010*/  ISETP.GT.AND P3, PT, R3, 0x8, P3 ;  /* 0x000000080300780c */ /* 0x000fc60001f64270 */
[----:B------:R-:W-:Y:S01]  /*6020*/  @P2 STG.E.U16 desc[UR38][R6.64+0xd2], R77 ;  /* 0x0000d24d06002986 */ /* 0x000fe2000c101526 */
[----:B------:R-:W-:-:S03]  /*6030*/  ISETP.GT.AND P2, PT, R4, 0x79, PT ;  /* 0x000000790400780c */ /* 0x000fc60003f44270 */
[----:B------:R-:W-:Y:S01]  /*6040*/  @P1 STG.E.U16 desc[UR38][R8.64+0xd0], R78 ;  /* 0x0000d04e08001986 */ /* 0x000fe2000c101526 */
[----:B------:R-:W-:-:S03]  /*6050*/  ISETP.GT.AND P1, PT, R4, 0x78, PT ;  /* 0x000000780400780c */ /* 0x000fc60003f24270 */
[----:B------:R-:W-:Y:S01]  /*6060*/  @P0 STG.E.U16 desc[UR38][R8.64+0xd2], R79 ;  /* 0x0000d24f08000986 */ /* 0x000fe2000c101526 */
[----:B------:R-:W-:-:S03]  /*6070*/  ISETP.GT.AND P0, PT, R4, 0x71, PT ;  /* 0x000000710400780c */ /* 0x000fc60003f04270 */
[----:B------:R-:W-:Y:S01]  /*6080*/  @P4 STG.E.U16 desc[UR38][R6.64+0xe0], R80 ;  /* 0x0000e05006004986 */ /* 0x000fe2000c101526 */
[C---:B------:R-:W-:Y:S02]  /*6090*/  ISETP.GT.AND P4, PT, R3.reuse, RZ, P0 ;  /* 0x000000ff0300720c */ /* 0x040fe40000784270 */
[----:B------:R-:W-:-:S11]  /*60a0*/  ISETP.GT.AND P0, PT, R3, 0x8, P0 ;  /* 0x000000080300780c */ /* 0x000fd60000704270 */
[----:B------:R-:W-:Y:S02]  /*60b0*/  @P4 IMAD.MOV.U32 R4, RZ, RZ, R6 ;  /* 0x000000ffff044224 */ /* 0x000fe400078e0006 */
[----:B------:R-:W-:-:S05]  /*60c0*/  @P4 IMAD.MOV.U32 R5, RZ, RZ, R7 ;  /* 0x000000ffff054224 */ /* 0x000fca00078e0007 */
[----:B------:R0:W-:Y:S01]  /*60d0*/  @P4 STG.E.U16 desc[UR38][R4.64+0xe2], R81 ;  /* 0x0000e25104004986 */ /* 0x0001e2000c101526 */
[C---:B------:R-:W-:Y:S02]  /*60e0*/  ISETP.GT.AND P4, PT, R3.reuse, RZ, P2 ;  /* 0x000000ff0300720c */ /* 0x040fe40001784270 */
[----:B------:R-:W-:Y:S01]  /*60f0*/  ISETP.GT.AND P2, PT, R3, 0x8, P2 ;  /* 0x000000080300780c */ /* 0x000fe20001744270 */
[----:B0-----:R-:W-:Y:S02]  /*6100*/  @P3 IMAD.MOV.U32 R4, RZ, RZ, R8 ;  /* 0x000000ffff043224 */ /* 0x001fe400078e0008 */
[----:B------:R-:W-:-:S05]  /*6110*/  @P3 IMAD.MOV.U32 R5, RZ, RZ, R9 ;  /* 0x000000ffff053224 */ /* 0x000fca00078e0009 */
[----:B------:R0:W-:Y:S01]  /*6120*/  @P3 STG.E.U16 desc[UR38][R4.64+0xe0], R82 ;  /* 0x0000e05204003986 */ /* 0x0001e2000c101526 */
[C---:B------:R-:W-:Y:S02]  /*6130*/  ISETP.GT.AND P3, PT, R3.reuse, RZ, P1 ;  /* 0x000000ff0300720c */ /* 0x040fe40000f64270 */
[----:B------:R-:W-:Y:S01]  /*6140*/  ISETP.GT.AND P1, PT, R3, 0x8, P1 ;  /* 0x000000080300780c */ /* 0x000fe20000f24270 */
[----:B0-----:R-:W-:Y:S02]  /*6150*/  @P0 IMAD.MOV.U32 R4, RZ, RZ, R8 ;  /* 0x000000ffff040224 */ /* 0x001fe400078e0008 */
[----:B------:R-:W-:-:S05]  /*6160*/  @P0 IMAD.MOV.U32 R5, RZ, RZ, R9 ;  /* 0x000000ffff050224 */ /* 0x000fca00078e0009 */
[----:B------:R0:W-:Y:S03]  /*6170*/  @P0 STG.E.U16 desc[UR38][R4.64+0xe2], R83 ;  /* 0x0000e25304000986 */ /* 0x0001e6000c101526 */
[----:B0-----:R-:W-:Y:S02]  /*6180*/  @P3 IMAD.MOV.U32 R4, RZ, RZ, R6 ;  /* 0x000000ffff043224 */ /* 0x001fe400078e0006 */
[----:B------:R-:W-:-:S05]  /*6190*/  @P3 IMAD.MOV.U32 R5, RZ, RZ, R7 ;  /* 0x000000ffff053224 */ /* 0x000fca00078e0007 */
[----:B------:R0:W-:Y:S04]  /*61a0*/  @P3 STG.E.U16 desc[UR38][R4.64+0xf0], R84 ;  /* 0x0000f05404003986 */ /* 0x0001e8000c101526 */
[----:B------:R4:W-:Y:S01]  /*61b0*/  @P4 STG.E.U16 desc[UR38][R6.64+0xf2], R85 ;  /* 0x0000f25506004986 */ /* 0x0009e2000c101526 */
[----:B0-----:R-:W-:Y:S02]  /*61c0*/  @P1 IMAD.MOV.U32 R4, RZ, RZ, R8 ;  /* 0x000000ffff041224 */ /* 0x001fe400078e0008 */
[----:B------:R-:W-:-:S05]  /*61d0*/  @P1 IMAD.MOV.U32 R5, RZ, RZ, R9 ;  /* 0x000000ffff051224 */ /* 0x000fca00078e0009 */
[----:B------:R4:W-:Y:S04]  /*61e0*/  @P1 STG.E.U16 desc[UR38][R4.64+0xf0], R86 ;  /* 0x0000f05604001986 */ /* 0x0009e8000c101526 */
[----:B------:R4:W-:Y:S02]  /*61f0*/  @P2 STG.E.U16 desc[UR38][R8.64+0xf2], R87 ;  /* 0x0000f25708002986 */ /* 0x0009e4000c101526 */
.L_x_160:
[----:B------:R-:W-:Y:S05]  /*6200*/  BSYNC B0 ;  /* 0x0000000000007941 */ /* 0x000fea0003800000 */
.L_x_34:
[----:B------:R-:W-:Y:S01]  /*6210*/  IADD3 R16, P0, R16, UR36, RZ ;  /* 0x0000002410107c10 */ /* 0x000fe2000ff1e0ff */
[----:B------:R-:W-:Y:S01]  /*6220*/  ULDC.64 UR4, c[0x0][0x650] ;  /* 0x0001940000047ab9 */ /* 0x000fe20000000a00 */
[----:B------:R-:W-:Y:S01]  /*6230*/  PRMT R3, RZ, 0x7610, R3 ;  /* 0x00007610ff037816 */ /* 0x000fe20000000003 */
[----:B------:R-:W-:Y:S01]  /*6240*/  IMAD.MOV.U32 R100, RZ, RZ, -0x1 ;  /* 0xffffffffff647424 */ /* 0x000fe200078e00ff */
[----:B------:R-:W-:Y:S01]  /*6250*/  IADD3.X R17, R17, UR42, RZ, P0, !PT ;  /* 0x0000002a11117c10 */ /* 0x000fe200087fe4ff */
[----:B------:R-:W-:Y:S01]  /*6260*/  IMAD.MOV.U32 R99, RZ, RZ, -0x1 ;  /* 0xffffffffff637424 */ /* 0x000fe200078e00ff */
[----:B------:R-:W-:-:S04]  /*6270*/  ISETP.GE.U32.AND P0, PT, R16, UR4, PT ;  /* 0x0000000410007c0c */ /* 0x000fc8000bf06070 */
[----:B------:R-:W-:-:S13]  /*6280*/  ISETP.GE.U32.AND.EX P0, PT, R17, UR5, PT, P0 ;  /* 0x0000000511007c0c */ /* 0x000fda000bf06100 */
[----:B------:R-:W-:Y:S05]  /*6290*/  @P0 BRA `(.L_x_161) ;  /* 0x00000004004c0947 */ /* 0x000fea0003800000 */
[----:B------:R-:W0:Y:S01]  /*62a0*/  LDC.64 R10, c[0x0][0x628] ;  /* 0x00018a00ff0a7b82 */ /* 0x000e220000000a00 */
[----:B---3--:R-:W3:Y:S01]  /*62b0*/  S2R R12, SR_CTAID.X ;  /* 0x00000000000c7919 */ /* 0x008ee20000002500 */
[----:B-12-4-:R-:W-:Y:S02]  /*62c0*/  IMAD.MOV.U32 R8, RZ, RZ, R16 ;  /* 0x000000ffff087224 */ /* 0x016fe400078e0010 */
[----:B------:R-:W-:Y:S01]  /*62d0*/  IMAD.MOV.U32 R9, RZ, RZ, R17 ;  /* 0x000000ffff097224 */ /* 0x000fe200078e0011 */
[----:B------:R-:W1:Y:S03]  /*62e0*/  S2R R20, SR_CTAID.Y ;  /* 0x0000000000147919 */ /* 0x000e660000002600 */
[----:B------:R-:W2:Y:S08]  /*62f0*/  LDC R0, c[0x0][0x630] ;  /* 0x00018c00ff007b82 */ /* 0x000eb00000000800 */
[----:B------:R-:W4:Y:S01]  /*6300*/  LDC.64 R14, c[0x0][0x620] ;  /* 0x00018800ff0e7b82 */ /* 0x000f220000000a00 */
[----:B0-----:R-:W-:-:S04]  /*6310*/  ISETP.NE.U32.AND P0, PT, R10, RZ, PT ;  /* 0x000000ff0a00720c */ /* 0x001fc80003f05070 */
[----:B------:R-:W-:-:S13]  /*6320*/  ISETP.NE.AND.EX P0, PT, R11, RZ, PT, P0 ;  /* 0x000000ff0b00720c */ /* 0x000fda0003f05300 */
[----:B-1234-:R-:W-:Y:S05]  /*6330*/  @!P0 BRA `(.L_x_162) ;  /* 0x0000000000288947 */ /* 0x01efea0003800000 */
        /* <DEDUP_REMOVED lines=10> */
.L_x_162:
[-CC-:B------:R-:W-:Y:S01]  /*63e0*/  SHF.R.U64 R99, R8, R0.reuse, R9.reuse ;  /* 0x0000000008637219 */ /* 0x180fe20000001209 */
[----:B------:R-:W0:Y:S01]  /*63f0*/  LDC.64 R26, c[0x0][0x640] ;  /* 0x00019000ff1a7b82 */ /* 0x000e220000000a00 */
[----:B------:R-:W-:Y:S01]  /*6400*/  SHF.R.U32.HI R0, RZ, R0, R9 ;  /* 0x00000000ff007219 */ /* 0x000fe20000011609 */
[----:B------:R-:W-:Y:S01]  /*6410*/  ULDC UR4, c[0x0][0x150] ;  /* 0x0000540000047ab9 */ /* 0x000fe20000000800 */
[----:B------:R-:W-:Y:S02]  /*6420*/  IADD3 R3, P0, RZ, -R99, RZ ;  /* 0x80000063ff037210 */ /* 0x000fe40007f1e0ff */
[----:B------:R-:W-:-:S03]  /*6430*/  I2FP.F32.U32 R7, R12 ;  /* 0x0000000c00077245 */ /* 0x000fc60000201000 */
[----:B------:R-:W1:Y:S01]  /*6440*/  LDC R6, c[0x0][0x618] ;  /* 0x00018600ff067b82 */ /* 0x000e620000000800 */
[----:B------:R-:W-:Y:S02]  /*6450*/  IMAD.X R5, RZ, RZ, ~R0, P0 ;  /* 0x000000ffff057224 */ /* 0x000fe400000e0e00 */
[----:B------:R-:W-:Y:S01]  /*6460*/  FMUL R7, R7, UR4 ;  /* 0x0000000407077c20 */ /* 0x000fe20008400000 */
[----:B------:R-:W-:Y:S01]  /*6470*/  ULDC UR4, c[0x0][0x154] ;  /* 0x0000550000047ab9 */ /* 0x000fe20000000800 */
[-C--:B------:R-:W-:Y:S02]  /*6480*/  IMAD R0, R5, R14.reuse, RZ ;  /* 0x0000000e05007224 */ /* 0x080fe400078e02ff */
[C---:B------:R-:W-:Y:S01]  /*6490*/  IMAD.WIDE.U32 R4, R3.reuse, R14, R16 ;  /* 0x0000000e03047225 */ /* 0x040fe200078e0010 */
[----:B------:R-:W2:Y:S01]  /*64a0*/  LDC R11, c[0x0][0x608] ;  /* 0x00018200ff0b7b82 */ /* 0x000ea20000000800 */
[----:B------:R-:W3:Y:S02]  /*64b0*/  F2I.U32.TRUNC.NTZ R7, R7 ;  /* 0x0000000700077305 */ /* 0x000ee4000020f000 */
[----:B------:R-:W-:-:S04]  /*64c0*/  IMAD R3, R3, R15, R0 ;  /* 0x0000000f03037224 */ /* 0x000fc800078e0200 */
[----:B------:R-:W-:Y:S01]  /*64d0*/  IMAD.IADD R3, R5, 0x1, R3 ;  /* 0x0000000105037824 */ /* 0x000fe200078e0203 */
[----:B------:R-:W4:Y:S01]  /*64e0*/  LDC R8, c[0x0][0x658] ;  /* 0x00019600ff087b82 */ /* 0x000f220000000800 */
[----:B------:R-:W-:Y:S02]  /*64f0*/  I2FP.F32.U32 R5, R20 ;  /* 0x0000001400057245 */ /* 0x000fe40000201000 */
[----:B0-----:R-:W-:-:S04]  /*6500*/  ISETP.NE.U32.AND P0, PT, R26, RZ, PT ;  /* 0x000000ff1a00720c */ /* 0x001fc80003f05070 */
[----:B------:R-:W-:Y:S01]  /*6510*/  ISETP.NE.AND.EX P0, PT, R27, RZ, PT, P0 ;  /* 0x000000ff1b00720c */ /* 0x000fe20003f05300 */
[----:B------:R-:W0:Y:S01]  /*6520*/  LDC R9, c[0x0][0x144] ;  /* 0x00005100ff097b82 */ /* 0x000e220000000800 */
[-C--:B-1----:R-:W-:Y:S01]  /*6530*/  SHF.R.U64 R13, R4, R6.reuse, R3 ;  /* 0x00000006040d7219 */ /* 0x082fe20000001203 */
[----:B---3--:R-:W-:Y:S01]  /*6540*/  IMAD.MOV R7, RZ, RZ, -R7 ;  /* 0x000000ffff077224 */ /* 0x008fe200078e0a07 */
[----:B------:R-:W-:Y:S01]  /*6550*/  SHF.R.U32.HI R0, RZ, R6, R3 ;  /* 0x00000006ff007219 */ /* 0x000fe20000011603 */
[----:B------:R-:W-:-:S04]  /*6560*/  FMUL R6, R5, UR4 ;  /* 0x0000000405067c20 */ /* 0x000fc80008400000 */
[----:B------:R-:W1:Y:S01]  /*6570*/  LDC R21, c[0x0][0x148] ;  /* 0x00005200ff157b82 */ /* 0x000e620000000800 */
[----:B------:R3:W0:Y:S01]  /*6580*/  F2I.U32.TRUNC.NTZ R14, R6 ;  /* 0x00000006000e7305 */ /* 0x000622000020f000 */
[-CC-:B--2---:R-:W-:Y:S02]  /*6590*/  SHF.R.U64 R10, R13, R11.reuse, R0.reuse ;  /* 0x0000000b0d0a7219 */ /* 0x184fe40000001200 */
[----:B------:R-:W-:-:S04]  /*65a0*/  SHF.R.U32.HI R3, RZ, R11, R0 ;  /* 0x0000000bff037219 */ /* 0x000fc80000011600 */
[----:B-----5:R-:W2:Y:S01]  /*65b0*/  LDC R24, c[0x0][0x648] ;  /* 0x00019200ff187b82 */ /* 0x020ea20000000800 */
[-CC-:B----4-:R-:W-:Y:S02]  /*65c0*/  SHF.R.U64 R15, R10, R8.reuse, R3.reuse ;  /* 0x000000080a0f7219 */ /* 0x190fe40000001203 */
[----:B------:R-:W-:-:S03]  /*65d0*/  SHF.R.U32.HI R5, RZ, R8, R3 ;  /* 0x00000008ff057219 */ /* 0x000fc60000011603 */
[----:B------:R-:W-:Y:S02]  /*65e0*/  IMAD.MOV.U32 R4, RZ, RZ, R15 ;  /* 0x000000ffff047224 */ /* 0x000fe400078e000f */
[----:B------:R-:W4:Y:S01]  /*65f0*/  LDC R28, c[0x0][0x638] ;  /* 0x00018e00ff1c7b82 */ /* 0x000f220000000800 */
[----:B0-----:R-:W-:-:S07]  /*6600*/  IMAD R25, R9, R7, R12 ;  /* 0x0000000709197224 */ /* 0x001fce00078e020c */
[----:B------:R-:W0:Y:S08]  /*6610*/  LDC R29, c[0x0][0x610] ;  /* 0x00018400ff1d7b82 */ /* 0x000e300000000800 */
[----:B------:R-:W0:Y:S01]  /*6620*/  LDC R30, c[0x0][0x600] ;  /* 0x00018000ff1e7b82 */ /* 0x000e220000000800 */
[----:B-1-3--:R-:W-:Y:S05]  /*6630*/  @!P0 BRA `(.L_x_163) ;  /* 0x0000000000288947 */ /* 0x00afea0003800000 */
[----:B------:R-:W1:Y:S02]  /*6640*/  LDC R0, c[0x0][0x64c] ;  /* 0x00019300ff007b82 */ /* 0x000e640000000800 */
[----:B-1----:R-:W-:-:S05]  /*6650*/  IADD3 R3, P0, R15, R0, RZ ;  /* 0x000000000f037210 */ /* 0x002fca0007f1e0ff */
        /* <DEDUP_REMOVED lines=8> */
.L_x_163:
[----:B------:R-:W-:Y:S01]  /*66e0*/  ISETP.NE.AND P0, PT, R2, 0x1, PT ;  /* 0x000000010200780c */ /* 0x000fe20003f05270 */
[----:B------:R-:W-:Y:S01]  /*66f0*/  IMAD.MOV R14, RZ, RZ, -R14 ;  /* 0x000000ffff0e7224 */ /* 0x000fe200078e0a0e */
[----:B--2---:R-:W-:Y:S02]  /*6700*/  SHF.R.U64 R0, R4, R24, R5 ;  /* 0x0000001804007219 */ /* 0x004fe40000001205 */
[----:B------:R-:W-:Y:S02]  /*6710*/  LOP3.LUT R3, R10, R97, RZ, 0xc0, !PT ;  /* 0x000000610a037212 */ /* 0x000fe400078ec0ff */
[----:B------:R-:W-:Y:S01]  /*6720*/  LOP3.LUT R6, R13, R96, RZ, 0xc0, !PT ;  /* 0x000000600d067212 */ /* 0x000fe200078ec0ff */
[----:B------:R-:W-:Y:S02]  /*6730*/  IMAD.MOV R4, RZ, RZ, -R0 ;  /* 0x000000ffff047224 */ /* 0x000fe400078e0a00 */
[----:B------:R-:W-:Y:S02]  /*6740*/  IMAD R0, R92, R0, R3 ;  /* 0x000000005c007224 */ /* 0x000fe400078e0203 */
[----:B----4-:R-:W-:-:S02]  /*6750*/  IMAD R3, R4, R28, R15 ;  /* 0x0000001c04037224 */ /* 0x010fc400078e020f */
[----:B------:R-:W-:Y:S02]  /*6760*/  @P0 IMAD R25, R21, R14, R20 ;  /* 0x0000000e15190224 */ /* 0x000fe400078e0214 */
[----:B0-----:R-:W-:Y:S02]  /*6770*/  IMAD R5, R3, R30, R6 ;  /* 0x0000001e03057224 */ /* 0x001fe400078e0206 */
[----:B------:R-:W-:Y:S02]  /*6780*/  IMAD R0, R0, R29, R25 ;  /* 0x0000001d00007224 */ /* 0x000fe400078e0219 */
[----:B------:R-:W-:-:S03]  /*6790*/  IMAD.MOV.U32 R4, RZ, RZ, 0x1 ;  /* 0x00000001ff047424 */ /* 0x000fc600078e00ff */
[----:B------:R-:W-:Y:S02]  /*67a0*/  SEL R100, R5, R0, !P0 ;  /* 0x0000000005647207 */ /* 0x000fe40004000000 */
[----:B------:R-:W-:Y:S02]  /*67b0*/  PRMT R3, R4, 0x7610, R3 ;  /* 0x0000761004037816 */ /* 0x000fe40000000003 */
[----:B------:R-:W-:-:S07]  /*67c0*/  SEL R0, R0, R5, !P0 ;  /* 0x0000000500007207 */ /* 0x000fce0004000000 */
.L_x_161:
[----:B------:R-:W-:Y:S01]  /*67d0*/  UIMAD.WIDE.U32 UR4, UR41, 0x24924925, URZ ;  /* 0x24924925290478a5 */ /* 0x000fe2000f8e003f */
[----:B------:R-:W-:Y:S01]  /*67e0*/  LOP3.LUT P0, RZ, R3, 0xff, RZ, 0xc0, !PT ;  /* 0x000000ff03ff7812 */ /* 0x000fe2000780c0ff */
[----:B------:R-:W-:Y:S02]  /*67f0*/  IMAD.MOV.U32 R101, RZ, RZ, R0 ;  /* 0x000000ffff657224 */ /* 0x000fe400078e0000 */
[----:B------:R-:W-:-:S04]  /*6800*/  UIADD3 UR4, UR41, -UR5, URZ ;  /* 0x8000000529047290 */ /* 0x000fc8000fffe03f */
[----:B------:R-:W-:-:S04]  /*6810*/  ULEA.HI UR4, UR4, UR5, URZ, 0x1f ;  /* 0x0000000504047291 */ /* 0x000fc8000f8ff83f */
[----:B------:R-:W-:-:S04]  /*6820*/  USHF.R.U32.HI UR4, URZ, 0x2, UR4 ;  /* 0x000000023f047899 */ /* 0x000fc80008011604 */
[----:B------:R-:W-:Y:S01]  /*6830*/  UIMAD UR41, UR4, -0x7, UR41 ;  /* 0xfffffff9042978a4 */ /* 0x000fe2000f8e0229 */
[----:B------:R-:W-:Y:S11]  /*6840*/  @P0 BRA `(.L_x_164) ;  /* 0xffffffac00080947 */ /* 0x000ff6000383ffff */
[----:B------:R-:W-:Y:S05]  /*6850*/  EXIT ;  /* 0x000000000000794d */ /* 0x000fea0003800000 */
.L_x_7:
        /* <DEDUP_REMOVED lines=26> */
.L_x_166:
[----:B------:R-:W0:Y:S01]  /*6a00*/  LDC.64 R28, c[0x0][0x640] ;  /* 0x00019000ff1c7b82 */ /* 0x000e220000000a00 */
[-CC-:B------:R-:W-:Y:S01]  /*6a10*/  SHF.R.U64 R22, R14, R6.reuse, R15.reuse ;  /* 0x000000060e167219 */ /* 0x180fe2000000120f */
[----:B------:R-:W-:Y:S01]  /*6a20*/  IMAD.MOV.U32 R30, RZ, RZ, 0x1 ;  /* 0x00000001ff1e7424 */ /* 0x000fe200078e00ff */
[----:B------:R-:W-:Y:S02]  /*6a30*/  SHF.R.U32.HI R6, RZ, R6, R15 ;  /* 0x00000006ff067219 */ /* 0x000fe4000001160f */
[----:B------:R-:W-:-:S03]  /*6a40*/  IADD3 R13, P0, RZ, -R22, RZ ;  /* 0x80000016ff0d7210 */ /* 0x000fc60007f1e0ff */
[----:B------:R-:W1:Y:S02]  /*6a50*/  LDC R12, c[0x0][0x618] ;  /* 0x00018600ff0c7b82 */ /* 0x000e640000000800 */
[----:B------:R-:W-:-:S04]  /*6a60*/  IMAD.X R11, RZ, RZ, ~R6, P0 ;  /* 0x000000ffff0b7224 */ /* 0x000fc800000e0e06 */
[-C--:B------:R-:W-:Y:S02]  /*6a70*/  IMAD R6, R11, R24.reuse, RZ ;  /* 0x000000180b067224 */ /* 0x080fe400078e02ff */
[----:B------:R-:W2:Y:S01]  /*6a80*/  LDC R14, c[0x0][0x608] ;  /* 0x00018200ff0e7b82 */ /* 0x000ea20000000800 */
[----:B------:R-:W-:-:S04]  /*6a90*/  IMAD.WIDE.U32 R10, R13, R24, R16 ;  /* 0x000000180d0a7225 */ /* 0x000fc800078e0010 */
[----:B------:R-:W-:-:S03]  /*6aa0*/  IMAD R13, R13, R25, R6 ;  /* 0x000000190d0d7224 */ /* 0x000fc600078e0206 */
[----:B------:R-:W3:Y:S01]  /*6ab0*/  LDC R27, c[0x0][0x658] ;  /* 0x00019600ff1b7b82 */ /* 0x000ee20000000800 */
[----:B------:R-:W-:Y:S01]  /*6ac0*/  IMAD.IADD R11, R11, 0x1, R13 ;  /* 0x000000010b0b7824 */ /* 0x000fe200078e020d */
[----:B0-----:R-:W-:-:S04]  /*6ad0*/  ISETP.NE.U32.AND P0, PT, R28, RZ, PT ;  /* 0x000000ff1c00720c */ /* 0x001fc80003f05070 */
[----:B------:R-:W-:Y:S02]  /*6ae0*/  ISETP.NE.AND.EX P0, PT, R29, RZ, PT, P0 ;  /* 0x000000ff1d00720c */ /* 0x000fe40003f05300 */
[----:B------:R-:W0:Y:S01]  /*6af0*/  LDC R24, c[0x0][0x600] ;  /* 0x00018000ff187b82 */ /* 0x000e220000000800 */
[-CC-:B-1----:R-:W-:Y:S01]  /*6b00*/  SHF.R.U64 R8, R10, R12.reuse, R11.reuse ;  /* 0x0000000c0a087219 */ /* 0x182fe2000000120b */
[----:B------:R-:W-:Y:S01]  /*6b10*/  IMAD.MOV.U32 R10, RZ, RZ, -0x1 ;  /* 0xffffffffff0a7424 */ /* 0x000fe200078e00ff */
[----:B------:R-:W-:-:S05]  /*6b20*/  SHF.R.U32.HI R11, RZ, R12, R11 ;  /* 0x0000000cff0b7219 */ /* 0x000fca000001160b */
[----:B------:R-:W1:Y:S01]  /*6b30*/  LDC R25, c[0x0][0x648] ;  /* 0x00019200ff197b82 */ /* 0x000e620000000800 */
[-CC-:B--2---:R-:W-:Y:S02]  /*6b40*/  SHF.R.U64 R21, R8, R14.reuse, R11.reuse ;  /* 0x0000000e08157219 */ /* 0x184fe4000000120b */
[----:B------:R-:W-:-:S05]  /*6b50*/  SHF.R.U32.HI R6, RZ, R14, R11 ;  /* 0x0000000eff067219 */ /* 0x000fca000001160b */
[----:B------:R-:W2:Y:S01]  /*6b60*/  LDC R26, c[0x0][0x638] ;  /* 0x00018e00ff1a7b82 */ /* 0x000ea20000000800 */
[-C--:B---3--:R-:W-:Y:S02]  /*6b70*/  SHF.L.U32 R10, R10, R27.reuse, RZ ;  /* 0x0000001b0a0a7219 */ /* 0x088fe400000006ff */
[-CC-:B------:R-:W-:Y:S02]  /*6b80*/  SHF.R.U64 R23, R21, R27.reuse, R6.reuse ;  /* 0x0000001b15177219 */ /* 0x180fe40000001206 */
[----:B------:R-:W-:Y:S02]  /*6b90*/  LOP3.LUT R32, RZ, R10, RZ, 0x33, !PT ;  /* 0x0000000aff207212 */ /* 0x000fe400078e33ff */
[----:B------:R-:W-:Y:S01]  /*6ba0*/  SHF.R.U32.HI R11, RZ, R27, R6 ;  /* 0x0000001bff0b7219 */ /* 0x000fe20000011606 */
[----:B------:R-:W3:Y:S01]  /*6bb0*/  LDC R31, c[0x0][0x610] ;  /* 0x00018400ff1f7b82 */ /* 0x000ee20000000800 */
[----:B------:R-:W-:Y:S01]  /*6bc0*/  IMAD.MOV.U32 R10, RZ, RZ, R23 ;  /* 0x000000ffff0a7224 */ /* 0x000fe200078e0017 */
[----:B------:R-:W-:Y:S06]  /*6bd0*/  @!P0 BRA `(.L_x_167) ;  /* 0x0000000000288947 */ /* 0x000fec0003800000 */
        /* <DEDUP_REMOVED lines=10> */
.L_x_167:
[----:B------:R-:W-:Y:S02]  /*6c80*/  ISETP.NE.AND P0, PT, R2, 0x1, PT ;  /* 0x000000010200780c */ /* 0x000fe40003f05270 */
[----:B-1----:R-:W-:Y:S01]  /*6c90*/  SHF.R.U64 R6, R10, R25, R11 ;  /* 0x000000190a067219 */ /* 0x002fe2000000120b */
[----:B0-----:R-:W-:Y:S01]  /*6ca0*/  VIADD R11, R24, 0xffffffff ;  /* 0xffffffff180b7836 */ /* 0x001fe20000000000 */
[----:B------:R-:W-:Y:S02]  /*6cb0*/  SHF.L.U32 R30, R30, R27, RZ ;  /* 0x0000001b1e1e7219 */ /* 0x000fe400000006ff */
[----:B------:R-:W-:Y:S01]  /*6cc0*/  LOP3.LUT R5, R21, R32, RZ, 0xc0, !PT ;  /* 0x0000002015057212 */ /* 0x000fe200078ec0ff */
[----:B------:R-:W-:-:S04]  /*6cd0*/  IMAD.MOV R10, RZ, RZ, -R6 ;  /* 0x000000ffff0a7224 */ /* 0x000fc800078e0a06 */
[----:B------:R-:W-:Y:S01]  /*6ce0*/  IMAD R6, R30, R6, R5 ;  /* 0x000000061e067224 */ /* 0x000fe200078e0205 */
[----:B------:R-:W-:Y:S01]  /*6cf0*/  LOP3.LUT R5, R8, R11, RZ, 0xc0, !PT ;  /* 0x0000000b08057212 */ /* 0x000fe200078ec0ff */
[----:B------:R-:W-:Y:S02]  /*6d00*/  @P0 IMAD R7, R9, R20, R4 ;  /* 0x0000001409070224 */ /* 0x000fe400078e0204 */
[----:B--2---:R-:W-:Y:S02]  /*6d10*/  IMAD R4, R10, R26, R23 ;  /* 0x0000001a0a047224 */ /* 0x004fe400078e0217 */
[----:B---3--:R-:W-:Y:S02]  /*6d20*/  IMAD R7, R6, R31, R7 ;  /* 0x0000001f06077224 */ /* 0x008fe400078e0207 */
[----:B------:R-:W-:Y:S02]  /*6d30*/  IMAD R4, R4, R24, R5 ;  /* 0x0000001804047224 */ /* 0x000fe400078e0205 */
[----:B------:R-:W-:-:S02]  /*6d40*/  IMAD.MOV.U32 R8, RZ, RZ, 0x1 ;  /* 0x00000001ff087424 */ /* 0x000fc400078e00ff */
[----:B------:R-:W-:Y:S01]  /*6d50*/  IMAD.MOV.U32 R6, RZ, RZ, R22 ;  /* 0x000000ffff067224 */ /* 0x000fe200078e0016 */
[----:B------:R-:W-:Y:S02]  /*6d60*/  SEL R19, R4, R7, !P0 ;  /* 0x0000000704137207 */ /* 0x000fe40004000000 */
[----:B------:R-:W-:-:S07]  /*6d70*/  SEL R21, R7, R4, !P0 ;  /* 0x0000000407157207 */ /* 0x000fce0004000000 */
.L_x_165:
[----:B------:R-:W-:-:S08]  /*6d80*/  NOP ;  /* 0x0000000000007918 */ /* 0x000fd00000000000 */
[----:B------:R-:W0:-:S00]  /*6d90*/  USETMAXREG.DEALLOC.CTAPOOL 0x28 ;  /* 0x00000028000079c8 */ /* 0x000e0000080e0500 */
[----:B0-----:R-:W-:-:S13]  /*6da0*/  ISETP.NE.AND P0, PT, R3, RZ, PT ;  /* 0x000000ff0300720c */ /* 0x001fda0003f05270 */
[----:B------:R-:W-:Y:S05]  /*6db0*/  @P0 EXIT ;  /* 0x000000000000094d */ /* 0x000fea0003800000 */
[----:B------:R-:W-:Y:S01]  /*6dc0*/  LOP3.LUT P0, RZ, R8, 0xff, RZ, 0xc0, !PT ;  /* 0x000000ff08ff7812 */ /* 0x000fe2000780c0ff */
[----:B------:R-:W-:Y:S02]  /*6dd0*/  IMAD.MOV.U32 R3, RZ, RZ, 0x1 ;  /* 0x00000001ff037424 */ /* 0x000fe400078e00ff */
[----:B------:R-:W-:-:S10]  /*6de0*/  IMAD.MOV.U32 R8, RZ, RZ, RZ ;  /* 0x000000ffff087224 */ /* 0x000fd400078e00ff */
[----:B------:R-:W-:Y:S05]  /*6df0*/  @!P0 BRA `(.L_x_168) ;  /* 0x0000000c002c8947 */ /* 0x000fea0003800000 */
[----:B------:R-:W0:Y:S01]  /*6e00*/  LDC R3, c[0x0][0x28c] ;  /* 0x0000a300ff037b82 */ /* 0x000e220000000800 */
[----:B------:R-:W-:Y:S01]  /*6e10*/  ULDC UR5, c[0x0][0x658] ;  /* 0x0001960000057ab9 */ /* 0x000fe20000000800 */
[----:B------:R-:W-:Y:S01]  /*6e20*/  UMOV UR6, 0xffffffff ;  /* 0xffffffff00067882 */ /* 0x000fe20000000000 */
[----:B------:R-:W-:Y:S01]  /*6e30*/  BSSY B0, `(.L_x_168) ;  /* 0x00000c7000007945 */ /* 0x000fe20003800000 */
[----:B------:R-:W-:Y:S01]  /*6e40*/  USHF.L.U32 UR6, UR6, UR5, URZ ;  /* 0x0000000506067299 */ /* 0x000fe2000800063f */
[----:B------:R-:W-:Y:S01]  /*6e50*/  IMAD.MOV.U32 R10, RZ, RZ, 0x1 ;  /* 0x00000001ff0a7424 */ /* 0x000fe200078e00ff */
[----:B------:R-:W-:Y:S01]  /*6e60*/  LOP3.LUT R9, R18, 0x2, RZ, 0xfc, !PT ;  /* 0x0000000212097812 */ /* 0x000fe200078efcff */
[----:B------:R-:W-:Y:S01]  /*6e70*/  IMAD.MOV.U32 R8, RZ, RZ, RZ ;  /* 0x000000ffff087224 */ /* 0x000fe200078e00ff */
[----:B------:R-:W1:Y:S01]  /*6e80*/  S2UR UR8, SR_CgaCtaId ;  /* 0x00000000000879c3 */ /* 0x000e620000008800 */
[----:B------:R-:W-:Y:S01]  /*6e90*/  ULDC UR4, c[0x0][0x600] ;  /* 0x0001800000047ab9 */ /* 0x000fe20000000800 */
[----:B------:R-:W-:Y:S01]  /*6ea0*/  UMOV UR7, 0x1 ;  /* 0x0000000100077882 */ /* 0x000fe20000000000 */
[----:B------:R-:W-:-:S02]  /*6eb0*/  UIADD3 UR15, UR4, -0x1, URZ ;  /* 0xffffffff040f7890 */ /* 0x000fc4000fffe03f */
[----:B------:R-:W-:Y:S02]  /*6ec0*/  USHF.L.U32 UR17, UR7, UR5, URZ ;  /* 0x0000000507117299 */ /* 0x000fe4000800063f */
[----:B------:R-:W-:Y:S01]  /*6ed0*/  ULOP3.LUT UR16, URZ, UR6, URZ, 0x33, !UPT ;  /* 0x000000063f107292 */ /* 0x000fe2000f8e333f */
[----:B------:R-:W-:Y:S01]  /*6ee0*/  ULDC.64 UR20, c[0x0][0x198] ;  /* 0x0000660000147ab9 */ /* 0x000fe20000000a00 */
[----:B0-----:R-:W-:-:S05]  /*6ef0*/  VIADD R3, R3, 0x3f ;  /* 0x0000003f03037836 */ /* 0x001fca0000000000 */
[----:B------:R-:W-:Y:S01]  /*6f00*/  SHF.R.S32.HI R4, RZ, 0x1f, R3 ;  /* 0x0000001fff047819 */ /* 0x000fe20000011403 */
[----:B-1----:R-:W-:-:S03]  /*6f10*/  IMAD.U32 R12, RZ, RZ, UR8 ;  /* 0x00000008ff0c7e24 */ /* 0x002fc6000f8e00ff */
[----:B------:R-:W-:Y:S01]  /*6f20*/  LEA.HI R4, R4, R3, RZ, 0x6 ;  /* 0x0000000304047211 */ /* 0x000fe200078f30ff */
[----:B------:R-:W-:-:S03]  /*6f30*/  IMAD.MOV.U32 R3, RZ, RZ, 0x1 ;  /* 0x00000001ff037424 */ /* 0x000fc600078e00ff */
[----:B------:R-:W-:-:S05]  /*6f40*/  SHF.R.S32.HI R11, RZ, 0x6, R4 ;  /* 0x00000006ff0b7819 */ /* 0x000fca0000011404 */
[----:B------:R-:W-:-:S07]  /*6f50*/  VIADD R13, R11, 0x1 ;  /* 0x000000010b0d7836 */ /* 0x000fce0000000000 */
.L_x_179:
[----:B------:R-:W-:-:S03]  /*6f60*/  UMOV UR4, 0xffffffff ;  /* 0xffffffff00047882 */ /* 0x000fc60000000000 */
[----:B------:R-:W-:Y:S05]  /*6f70*/  BRA.DIV UR4, `(.L_x_169) ;  /* 0x0000001204207947 */ /* 0x000fea000b800000 */
[----:B------:R-:W-:-:S13]  /*6f80*/  ELECT P6, URZ, PT ;  /* 0x00000000003f782f */ /* 0x000fda00038c0000 */
.L_x_193:
[----:B------:R-:W0:Y:S01]  /*6f90*/  LDC R4, c[0x0][0x28c] ;  /* 0x0000a300ff047b82 */ /* 0x000e220000000800 */
[----:B------:R-:W-:Y:S01]  /*6fa0*/  BSSY B1, `(.L_x_170) ;  /* 0x000003b000017945 */ /* 0x000fe20003800000 */
[----:B0-----:R-:W-:-:S13]  /*6fb0*/  ISETP.LT.OR P6, PT, R4, 0x1, !P6 ;  /* 0x000000010400780c */ /* 0x001fda00077c1670 */
[----:B------:R-:W-:Y:S05]  /*6fc0*/  @P6 BRA `(.L_x_171) ;  /* 0x0000000000e06947 */ /* 0x000fea0003800000 */
[----:B------:R-:W-:Y:S02]  /*6fd0*/  IMAD R21, R21, 0x8, R12 ;  /* 0x0000000815157824 */ /* 0x000fe400078e020c */
[----:B------:R-:W-:Y:S02]  /*6fe0*/  IMAD.SHL.U32 R19, R19, 0x80, RZ ;  /* 0x0000008013137824 */ /* 0x000fe400078e00ff */
[----:B------:R-:W-:Y:S02]  /*6ff0*/  IMAD.MOV.U32 R22, RZ, RZ, RZ ;  /* 0x000000ffff167224 */ /* 0x000fe400078e00ff */
[----:B------:R-:W-:Y:S02]  /*7000*/  IMAD.MOV.U32 R4, RZ, RZ, R13 ;  /* 0x000000ffff047224 */ /* 0x000fe400078e000d */
[----:B------:R-:W-:Y:S02]  /*7010*/  IMAD.MOV.U32 R5, RZ, RZ, R3 ;  /* 0x000000ffff057224 */ /* 0x000fe400078e0003 */
[----:B------:R-:W-:-:S02]  /*7020*/  IMAD.MOV.U32 R7, RZ, RZ, R8 ;  /* 0x000000ffff077224 */ /* 0x000fc400078e0008 */
[----:B------:R-:W-:-:S07]  /*7030*/  IMAD.SHL.U32 R21, R21, 0x10, RZ ;  /* 0x0000001015157824 */ /* 0x000fce00078e00ff */
.L_x_174:
[----:B------:R-:W0:Y:S01]  /*7040*/  S2UR UR4, SR_CgaCtaId ;  /* 0x00000000000479c3 */ /* 0x000e220000008800 */
[----:B------:R-:W-:Y:S02]  /*7050*/  MOV R15, 0x400 ;  /* 0x00000400000f7802 */ /* 0x000fe40000000f00 */
[----:B------:R-:W-:Y:S02]  /*7060*/  SHF.L.U32 R14, R5, 0x1f, RZ ;  /* 0x0000001f050e7819 */ /* 0x000fe400000006ff */
[----:B------:R-:W-:Y:S01]  /*7070*/  ISETP.NE.AND P1, PT, R0, RZ, PT ;  /* 0x000000ff0000720c */ /* 0x000fe20003f25270 */
[----:B0-----:R-:W-:-:S05]  /*7080*/  IMAD.U32 R12, RZ, RZ, UR4 ;  /* 0x00000004ff0c7e24 */ /* 0x001fca000f8e00ff */
[----:B------:R-:W-:-:S07]  /*7090*/  LEA R20, R12, R15, 0x18 ;  /* 0x0000000f0c147211 */ /* 0x000fce00078ec0ff */
[----:B------:R-:W0:Y:S01]  /*70a0*/  @!P1 LDC R15, c[0x0][0x500] ;  /* 0x00014000ff0f9b82 */ /* 0x000e220000000800 */
[----:B------:R-:W-:-:S04]  /*70b0*/  IMAD R23, R7, 0x8, R20 ;  /* 0x0000000807177824 */ /* 0x000fc800078e0214 */
[----:B------:R-:W1:Y:S02]  /*70c0*/  SYNCS.PHASECHK.TRANS64.TRYWAIT P0, [R23+URZ+0x38], R14 ;  /* 0x0000380e170075a7 */ /* 0x000e64000800017f */
[----:B-1----:R-:W-:Y:S05]  /*70d0*/  @!P0 BRA `(.L_x_172) ;  /* 0x0000000c00e88947 */ /* 0x002fea0003800000 */
.L_x_194:
[----:B-1----:R-:W-:Y:S01]  /*70e0*/  PRMT R14, R9, 0x9910, RZ ;  /* 0x00009910090e7816 */ /* 0x002fe200000000ff */
[----:B0-----:R0:W-:Y:S03]  /*70f0*/  @!P1 SYNCS.ARRIVE.TRANS64 RZ, [R23+URZ], R15 ;  /* 0x0000000f17ff99a7 */ /* 0x0011e6000800003f */
[----:B------:R-:W-:-:S13]  /*7100*/  ISETP.NE.AND P0, PT, R14, 0x2, PT ;  /* 0x000000020e00780c */ /* 0x000fda0003f05270 */
[----:B0-----:R-:W-:Y:S05]  /*7110*/  @P0 BRA `(.L_x_173) ;  /* 0x0000000000040947 */ /* 0x001fea0003800000 */
[----:B------:R-:W-:Y:S01]  /*7120*/  BPT.TRAP 0x1 ;  /* 0x000000040000795c */ /* 0x000fe20000300000 */
.L_x_173:
[----:B------:R-:W-:Y:S01]  /*7130*/  IMAD R14, R7, 0x8, R12 ;  /* 0x00000008070e7824 */ /* 0x000fe200078e020c */
[----:B------:R-:W-:Y:S01]  /*7140*/  R2UR UR9, R23 ;  /* 0x00000000170972ca */ /* 0x000fe200000e0000 */
[----:B------:R-:W-:Y:S01]  /*7150*/  VIADD R4, R4, 0xffffffff ;  /* 0xffffffff04047836 */ /* 0x000fe20000000000 */
[----:B------:R-:W-:Y:S01]  /*7160*/  UIADD3 UR4, UP0, UR20, 0xf0, URZ ;  /* 0x000000f014047890 */ /* 0x000fe2000ff1e03f */
[----:B------:R-:W-:Y:S01]  /*7170*/  IMAD.SHL.U32 R14, R14, 0x400, RZ ;  /* 0x000004000e0e7824 */ /* 0x000fe200078e00ff */
[----:B------:R-:W-:Y:S01]  /*7180*/  R2UR UR11, R21 ;  /* 0x00000000150b72ca */ /* 0x000fe200000e0000 */
[----:B------:R-:W-:Y:S01]  /*7190*/  UIADD3 UR22, UP1, UR20, 0x1f0, URZ ;  /* 0x000001f014167890 */ /* 0x000fe2000ff3e03f */
[----:B------:R-:W-:Y:S01]  /*71a0*/  R2UR UR10, R22 ;  /* 0x00000000160a72ca */ /* 0x000fe200000e0000 */
[--C-:B------:R-:W-:Y:S01]  /*71b0*/  IMAD R14, R14, 0x2, R20.reuse ;  /* 0x000000020e0e7824 */ /* 0x100fe200078e0214 */
[----:B------:R-:W-:Y:S01]  /*71c0*/  R2UR UR12, R6 ;  /* 0x00000000060c72ca */ /* 0x000fe200000e0000 */
[----:B------:R-:W-:Y:S01]  /*71d0*/  IMAD R20, R7, 0x4000, R20 ;  /* 0x0000400007147824 */ /* 0x000fe200078e0214 */
[----:B------:R-:W-:Y:S01]  /*71e0*/  R2UR UR18, R19 ;  /* 0x00000000131272ca */ /* 0x000fe200000e0000 */
[----:B------:R-:W-:Y:S01]  /*71f0*/  VIADD R7, R7, 0x1 ;  /* 0x0000000107077836 */ /* 0x000fe20000000000 */
[----:B------:R-:W-:Y:S01]  /*7200*/  R2UR UR5, R14 ;  /* 0x000000000e0572ca */ /* 0x000fe200000e0000 */
[----:B------:R-:W-:Y:S01]  /*7210*/  UIADD3.X UR23, URZ, UR21, URZ, UP1, !UPT ;  /* 0x000000153f177290 */ /* 0x000fe20008ffe43f */
[----:B------:R-:W-:Y:S01]  /*7220*/  R2UR UR8, R20 ;  /* 0x00000000140872ca */ /* 0x000fe200000e0000 */
[----:B------:R-:W-:Y:S01]  /*7230*/  UMOV UR19, 0xff0000 ;  /* 0x00ff000000137882 */ /* 0x000fe20000000000 */
[----:B------:R-:W-:Y:S01]  /*7240*/  ISETP.GT.AND P1, PT, R4, 0x1, PT ;  /* 0x000000010400780c */ /* 0x000fe20003f24270 */
[----:B------:R-:W-:Y:S01]  /*7250*/  UMOV UR6, 0x0 ;  /* 0x0000000000067882 */ /* 0x000fe20000000000 */
[----:B------:R-:W-:Y:S01]  /*7260*/  UMOV UR7, 0x10000000 ;  /* 0x1000000000077882 */ /* 0x000fe20000000000 */
[----:B------:R-:W-:Y:S01]  /*7270*/  ISETP.NE.AND P0, PT, R7, 0x7, PT ;  /* 0x000000070700780c */ /* 0x000fe20003f05270 */
[----:B------:R-:W-:-:S03]  /*7280*/  VIADD R22, R22, 0x40 ;  /* 0x0000004016167836 */ /* 0x000fc60000000000 */
[----:B------:R-:W-:Y:S02]  /*7290*/  SEL R14, RZ, 0x1, P0 ;  /* 0x00000001ff0e7807 */ /* 0x000fe40000000000 */
[----:B------:R-:W-:Y:S01]  /*72a0*/  UIADD3 UR13, UR5, 0x180, URZ ;  /* 0x00000180050d7890 */ /* 0x000fe2000fffe03f */
[----:B------:R-:W-:Y:S01]  /*72b0*/  SEL R7, R7, RZ, P0 ;  /* 0x000000ff07077207 */ /* 0x000fe20000000000 */
[----:B------:R-:W-:Y:S01]  /*72c0*/  UIADD3.X UR5, URZ, UR21, URZ, UP0, !UPT ;  /* 0x000000153f057290 */ /* 0x000fe200087fe43f */
[----:B------:R-:W-:Y:S01]  /*72d0*/  LOP3.LUT R5, R5, R14, RZ, 0x3c, !PT ;  /* 0x0000000e05057212 */ /* 0x000fe200078e3cff */
[----:B------:R-:W-:-:S03]  /*72e0*/  UIADD3 UR14, UR8, 0x1c180, URZ ;  /* 0x0001c180080e7890 */ /* 0x000fc6000fffe03f */
[----:B------:R-:W-:-:S04]  /*72f0*/  UMOV UR8, UR13 ;  /* 0x0000000d00087c82 */ /* 0x000fc80008000000 */
[----:B------:R0:W-:Y:S02]  /*7300*/  UTMALDG.3D.MULTICAST [UR8], [UR4], UR19, desc[UR6] ;  /* 0x00000608040073b4 */ /* 0x0001e40008011813 */
[----:B0-----:R-:W-:Y:S01]  /*7310*/  UMOV UR8, UR14 ;  /* 0x0000000e00087c82 */ /* 0x001fe20008000000 */
[----:B------:R-:W-:Y:S02]  /*7320*/  UMOV UR11, UR18 ;  /* 0x00000012000b7c82 */ /* 0x000fe40008000000 */
[----:B------:R0:W-:Y:S02]  /*7330*/  UTMALDG.3D [UR8], [UR22], desc[UR6] ;  /* 0x00000608160075b4 */ /* 0x0001e40008011000 */
[----:B0-----:R-:W-:Y:S05]  /*7340*/  @P1 BRA `(.L_x_174) ;  /* 0xfffffffc003c1947 */ /* 0x001fea000383ffff */
.L_x_171:
[----:B------:R-:W-:Y:S05]  /*7350*/  BSYNC B1 ;  /* 0x0000000000017941 */ /* 0x000fea0003800000 */
.L_x_170:
[----:B------:R-:W-:Y:S01]  /*7360*/  LOP3.LUT P1, RZ, R10, 0xff, RZ, 0xc0, !PT ;  /* 0x000000ff0aff7812 */ /* 0x000fe2000782c0ff */
[C---:B------:R-:W-:Y:S01]  /*7370*/  IMAD.IADD R15, R11.reuse, 0x1, R8 ;  /* 0x000000010b0f7824 */ /* 0x040fe200078e0208 */
[----:B------:R-:W-:Y:S01]  /*7380*/  ULDC.64 UR4, c[0x0][0x650] ;  /* 0x0001940000047ab9 */ /* 0x000fe20000000a00 */
[----:B------:R-:W-:Y:S01]  /*7390*/  ISETP.GE.U32.AND P2, PT, R11, 0x7, PT ;  /* 0x000000070b00780c */ /* 0x000fe20003f46070 */
[----:B------:R-:W-:Y:S01]  /*73a0*/  BSSY B1, `(.L_x_175) ;  /* 0x000006d000017945 */ /* 0x000fe20003800000 */
[C---:B------:R-:W-:Y:S01]  /*73b0*/  IMAD.WIDE.U32 R4, R15.reuse, 0x24924925, RZ ;  /* 0x249249250f047825 */ /* 0x040fe200078e00ff */
[----:B------:R-:W-:Y:S02]  /*73c0*/  ISETP.GT.U32.AND P0, PT, R15, 0x6, PT ;  /* 0x000000060f00780c */ /* 0x000fe40003f04070 */
[----:B------:R-:W-:Y:S01]  /*73d0*/  PRMT R10, RZ, 0x7610, R10 ;  /* 0x00007610ff0a7816 */ /* 0x000fe2000000000a */
[----:B------:R-:W-:Y:S01]  /*73e0*/  IMAD.MOV.U32 R21, RZ, RZ, -0x1 ;  /* 0xffffffffff157424 */ /* 0x000fe200078e00ff */
[----:B------:R-:W-:Y:S01]  /*73f0*/  ISETP.LT.U32.AND P0, PT, R11, 0x7, P0 ;  /* 0x000000070b00780c */ /* 0x000fe20000701070 */
[----:B------:R-:W-:-:S02]  /*7400*/  IMAD.MOV.U32 R19, RZ, RZ, -0x1 ;  /* 0xffffffffff137424 */ /* 0x000fc400078e00ff */
[----:B------:R-:W0:Y:S01]  /*7410*/  @P1 S2R R12, SR_CgaCtaId ;  /* 0x00000000000c1919 */ /* 0x000e220000008800 */
[----:B------:R-:W-:Y:S02]  /*7420*/  SEL R4, RZ, 0x1, !P0 ;  /* 0x00000001ff047807 */ /* 0x000fe40004000000 */
[----:B------:R-:W-:Y:S02]  /*7430*/  IADD3 R16, P0, R16, UR36, RZ ;  /* 0x0000002410107c10 */ /* 0x000fe4000ff1e0ff */
[----:B------:R-:W-:Y:S02]  /*7440*/  @P1 MOV R7, 0x400 ;  /* 0x0000040000071802 */ /* 0x000fe40000000f00 */
[----:B------:R-:W-:Y:S02]  /*7450*/  IADD3.X R17, R17, UR42, RZ, P0, !PT ;  /* 0x0000002a11117c10 */ /* 0x000fe400087fe4ff */
[----:B------:R-:W-:Y:S02]  /*7460*/  ISETP.GE.U32.AND P0, PT, R16, UR4, PT ;  /* 0x0000000410007c0c */ /* 0x000fe4000bf06070 */
[----:B------:R-:W-:-:S02]  /*7470*/  LOP3.LUT R3, R3, R4, RZ, 0x3c, !PT ;  /* 0x0000000403037212 */ /* 0x000fc400078e3cff */
[----:B------:R-:W-:Y:S02]  /*7480*/  ISETP.GE.U32.AND.EX P0, PT, R17, UR5, PT, P0 ;  /* 0x0000000511007c0c */ /* 0x000fe4000bf06100 */
[----:B------:R-:W-:Y:S02]  /*7490*/  PRMT R4, RZ, 0x7610, R4 ;  /* 0x00007610ff047816 */ /* 0x000fe40000000004 */
[----:B0-----:R-:W-:Y:S01]  /*74a0*/  @P1 LEA R6, R12, R7, 0x18 ;  /* 0x000000070c061211 */ /* 0x001fe200078ec0ff */
[----:B------:R-:W-:-:S03]  /*74b0*/  IMAD.IADD R7, R15, 0x1, -R5 ;  /* 0x000000010f077824 */ /* 0x000fc600078e0a05 */
[----:B------:R0:W-:Y:S02]  /*74c0*/  @P1 SYNCS.ARRIVE.TRANS64.A1T0 RZ, [R6+URZ+0x88], RZ ;  /* 0x000088ff06ff19a7 */ /* 0x0001e4000810003f */
[----:B------:R-:W-:-:S04]  /*74d0*/  LEA.HI R7, R7, R5, RZ, 0x1f ;  /* 0x0000000507077211 */ /* 0x000fc800078ff8ff */
[----:B------:R-:W-:Y:S01]  /*74e0*/  SHF.R.U32.HI R8, RZ, 0x2, R7 ;  /* 0x00000002ff087819 */ /* 0x000fe20000011607 */
[----:B0-----:R-:W-:-:S03]  /*74f0*/  IMAD.MOV.U32 R6, RZ, RZ, -0x1 ;  /* 0xffffffffff067424 */ /* 0x001fc600078e00ff */
[----:B------:R-:W-:Y:S01]  /*7500*/  @P2 LOP3.LUT R3, R3, 0x1, R8, 0x78, !PT ;  /* 0x0000000103032812 */ /* 0x000fe200078e7808 */
[----:B------:R-:W-:Y:S01]  /*7510*/  IMAD R8, R8, -0x7, R15 ;  /* 0xfffffff908087824 */ /* 0x000fe200078e020f */
[----:B------:R-:W-:Y:S06]  /*7520*/  @P0 BRA `(.L_x_176) ;  /* 0x0000000400500947 */ /* 0x000fec0003800000 */
[----:B------:R-:W0:Y:S01]  /*7530*/  S2R R19, SR_CTAID.X ;  /* 0x0000000000137919 */ /* 0x000e220000002500 */
[----:B------:R-:W-:Y:S01]  /*7540*/  ULDC.64 UR4, c[0x0][0x628] ;  /* 0x00018a0000047ab9 */ /* 0x000fe20000000a00 */
[----:B------:R-:W1:Y:S01]  /*7550*/  LDC R20, c[0x0][0x144] ;  /* 0x00005100ff147b82 */ /* 0x000e620000000800 */
[----:B------:R-:W-:Y:S01]  /*7560*/  ISETP.NE.U32.AND P0, PT, RZ, UR4, PT ;  /* 0x00000004ff007c0c */ /* 0x000fe2000bf05070 */
[----:B------:R-:W2:Y:S01]  /*7570*/  S2R R14, SR_CTAID.Y ;  /* 0x00000000000e7919 */ /* 0x000ea20000002600 */
[----:B------:R-:W-:Y:S01]  /*7580*/  ULDC UR7, c[0x0][0x630] ;  /* 0x00018c0000077ab9 */ /* 0x000fe20000000800 */
[----:B------:R-:W-:Y:S01]  /*7590*/  ULDC UR8, c[0x0][0x150] ;  /* 0x0000540000087ab9 */ /* 0x000fe20000000800 */
[----:B------:R-:W-:Y:S01]  /*75a0*/  ISETP.NE.AND.EX P0, PT, RZ, UR5, PT, P0 ;  /* 0x00000005ff007c0c */ /* 0x000fe2000bf05300 */
[----:B------:R-:W-:Y:S02]  /*75b0*/  IMAD.MOV.U32 R4, RZ, RZ, R16 ;  /* 0x000000ffff047224 */ /* 0x000fe400078e0010 */
[----:B------:R-:W-:Y:S01]  /*75c0*/  IMAD.MOV.U32 R5, RZ, RZ, R17 ;  /* 0x000000ffff057224 */ /* 0x000fe200078e0011 */
[----:B0-----:R-:W-:-:S09]  /*75d0*/  I2FP.F32.U32 R21, R19 ;  /* 0x0000001300157245 */ /* 0x001fd20000201000 */
[----:B------:R-:W-:Y:S05]  /*75e0*/  @!P0 BRA `(.L_x_177) ;  /* 0x0000000000288947 */ /* 0x000fea0003800000 */
[----:B------:R-:W-:Y:S02]  /*75f0*/  ULDC UR6, c[0x0][0x634] ;  /* 0x00018d0000067ab9 */ /* 0x000fe40000000800 */
[----:B------:R-:W-:-:S05]  /*7600*/  IADD3 R5, P0, R16, UR6, RZ ;  /* 0x0000000610057c10 */ /* 0x000fca000ff1e0ff */
[----:B------:R-:W-:-:S04]  /*7610*/  IMAD.X R15, RZ, RZ, R17, P0 ;  /* 0x000000ffff0f7224 */ /* 0x000fc800000e0611 */
[----:B------:R-:W-:-:S04]  /*7620*/  IMAD.WIDE.U32 R6, R15, UR4, RZ ;  /* 0x000000040f067c25 */ /* 0x000fc8000f8e00ff */
[----:B------:R-:W-:-:S04]  /*7630*/  IMAD.WIDE.U32 R6, P0, R5, UR5, R6 ;  /* 0x0000000505067c25 */ /* 0x000fc8000f800006 */
[----:B------:R-:W-:-:S04]  /*7640*/  IMAD.WIDE.U32 R4, R5, UR4, RZ ;  /* 0x0000000405047c25 */ /* 0x000fc8000f8e00ff */
[----:B------:R-:W-:Y:S01]  /*7650*/  IMAD.MOV.U32 R4, RZ, RZ, R7 ;  /* 0x000000ffff047224 */ /* 0x000fe200078e0007 */
[----:B------:R-:W-:Y:S01]  /*7660*/  IADD3 RZ, P1, R5, R6, RZ ;  /* 0x0000000605ff7210 */ /* 0x000fe20007f3e0ff */
[----:B------:R-:W-:-:S04]  /*7670*/  IMAD.X R5, RZ, RZ, RZ, P0 ;  /* 0x000000ffff057224 */ /* 0x000fc800000e06ff */
[----:B------:R-:W-:-:S08]  /*7680*/  IMAD.WIDE.U32.X R4, R15, UR5, R4, P1 ;  /* 0x000000050f047c25 */ /* 0x000fd000088e0404 */
.L_x_177:
[----:B------:R-:W-:Y:S01]  /*7690*/  FMUL R21, R21, UR8 ;  /* 0x0000000815157c20 */ /* 0x000fe20008400000 */
[--C-:B------:R-:W-:Y:S01]  /*76a0*/  SHF.R.U64 R15, R4, UR7, R5.reuse ;  /* 0x00000007040f7c19 */ /* 0x100fe20008001205 */
[----:B------:R-:W-:Y:S01]  /*76b0*/  ULDC.64 UR4, c[0x0][0x620] ;  /* 0x0001880000047ab9 */ /* 0x000fe20000000a00 */
[----:B------:R-:W-:Y:S01]  /*76c0*/  SHF.R.U32.HI R4, RZ, UR7, R5 ;  /* 0x00000007ff047c19 */ /* 0x000fe20008011605 */
[----:B------:R-:W-:Y:S01]  /*76d0*/  ULDC.64 UR6, c[0x0][0x640] ;  /* 0x0001900000067ab9 */ /* 0x000fe20000000a00 */
[----:B------:R-:W-:Y:S01]  /*76e0*/  IADD3 R5, P0, RZ, -R15, RZ ;  /* 0x8000000fff057210 */ /* 0x000fe20007f1e0ff */
[----:B------:R-:W0:Y:S04]  /*76f0*/  F2I.U32.TRUNC.NTZ R21, R21 ;  /* 0x0000001500157305 */ /* 0x000e28000020f000 */
[----:B------:R-:W-:Y:S01]  /*7700*/  IMAD.X R4, RZ, RZ, ~R4, P0 ;  /* 0x000000ffff047224 */ /* 0x000fe200000e0e04 */
[----:B------:R-:W-:-:S03]  /*7710*/  ISETP.NE.U32.AND P0, PT, RZ, UR6, PT ;  /* 0x00000006ff007c0c */ /* 0x000fc6000bf05070 */
[----:B------:R-:W-:Y:S01]  /*7720*/  IMAD R4, R4, UR4, RZ ;  /* 0x0000000404047c24 */ /* 0x000fe2000f8e02ff */
[----:B------:R-:W-:-:S03]  /*7730*/  ISETP.NE.AND.EX P0, PT, RZ, UR7, PT, P0 ;  /* 0x00000007ff007c0c */ /* 0x000fc6000bf05300 */
[C---:B------:R-:W-:Y:S01]  /*7740*/  IMAD R7, R5.reuse, UR5, R4 ;  /* 0x0000000505077c24 */ /* 0x040fe2000f8e0204 */
[----:B------:R-:W-:Y:S01]  /*7750*/  ULDC UR5, c[0x0][0x154] ;  /* 0x0000550000057ab9 */ /* 0x000fe20000000800 */
[----:B------:R-:W-:Y:S01]  /*7760*/  IMAD.WIDE.U32 R4, R5, UR4, R16 ;  /* 0x0000000405047c25 */ /* 0x000fe2000f8e0010 */
[----:B------:R-:W-:-:S03]  /*7770*/  ULDC UR4, c[0x0][0x618] ;  /* 0x0001860000047ab9 */ /* 0x000fc60000000800 */
[----:B0-----:R-:W-:Y:S02]  /*7780*/  IMAD.MOV R6, RZ, RZ, -R21 ;  /* 0x000000ffff067224 */ /* 0x001fe400078e0a15 */
[----:B------:R-:W0:Y:S01]  /*7790*/  LDC R21, c[0x0][0x148] ;  /* 0x00005200ff157b82 */ /* 0x000e220000000800 */
[----:B------:R-:W-:Y:S02]  /*77a0*/  IMAD.IADD R5, R5, 0x1, R7 ;  /* 0x0000000105057824 */ /* 0x000fe400078e0207 */
[----:B-1----:R-:W-:Y:S01]  /*77b0*/  IMAD R19, R20, R6, R19 ;  /* 0x0000000614137224 */ /* 0x002fe200078e0213 */
[----:B--2---:R-:W-:Y:S02]  /*77c0*/  I2FP.F32.U32 R6, R14 ;  /* 0x0000000e00067245 */ /* 0x004fe40000201000 */
[--C-:B------:R-:W-:Y:S02]  /*77d0*/  SHF.R.U64 R20, R4, UR4, R5.reuse ;  /* 0x0000000404147c19 */ /* 0x100fe40008001205 */
[----:B------:R-:W-:Y:S01]  /*77e0*/  SHF.R.U32.HI R5, RZ, UR4, R5 ;  /* 0x00000004ff057c19 */ /* 0x000fe20008011605 */
[----:B------:R-:W-:Y:S01]  /*77f0*/  FMUL R6, R6, UR5 ;  /* 0x0000000506067c20 */ /* 0x000fe20008400000 */
[----:B------:R-:W-:-:S02]  /*7800*/  ULDC UR4, c[0x0][0x608] ;  /* 0x0001820000047ab9 */ /* 0x000fc40000000800 */
[--C-:B------:R-:W-:Y:S01]  /*7810*/  SHF.R.U64 R23, R20, UR4, R5.reuse ;  /* 0x0000000414177c19 */ /* 0x100fe20008001205 */
[----:B------:R1:W2:Y:S01]  /*7820*/  F2I.U32.TRUNC.NTZ R24, R6 ;  /* 0x0000000600187305 */ /* 0x0002a2000020f000 */
[----:B------:R-:W-:Y:S01]  /*7830*/  SHF.R.U32.HI R4, RZ, UR4, R5 ;  /* 0x00000004ff047c19 */ /* 0x000fe20008011605 */
[----:B------:R-:W-:-:S03]  /*7840*/  ULDC UR4, c[0x0][0x658] ;  /* 0x0001960000047ab9 */ /* 0x000fc60000000800 */
[--C-:B------:R-:W-:Y:S02]  /*7850*/  SHF.R.U64 R22, R23, UR4, R4.reuse ;  /* 0x0000000417167c19 */ /* 0x100fe40008001204 */
[----:B------:R-:W-:-:S03]  /*7860*/  SHF.R.U32.HI R25, RZ, UR4, R4 ;  /* 0x00000004ff197c19 */ /* 0x000fc60008011604 */
[----:B------:R-:W-:Y:S02]  /*7870*/  IMAD.MOV.U32 R4, RZ, RZ, R22 ;  /* 0x000000ffff047224 */ /* 0x000fe400078e0016 */
[----:B------:R-:W-:Y:S01]  /*7880*/  IMAD.MOV.U32 R5, RZ, RZ, R25 ;  /* 0x000000ffff057224 */ /* 0x000fe200078e0019 */
[----:B-1----:R-:W-:Y:S06]  /*7890*/  @!P0 BRA `(.L_x_178) ;  /* 0x0000000000288947 */ /* 0x002fec0003800000 */
        /* <DEDUP_REMOVED lines=10> */
.L_x_178:
[----:B------:R-:W-:Y:S01]  /*7940*/  ISETP.NE.AND P0, PT, R2, 0x1, PT ;  /* 0x000000010200780c */ /* 0x000fe20003f05270 */
[----:B------:R-:W-:Y:S01]  /*7950*/  ULDC UR4, c[0x0][0x648] ;  /* 0x0001920000047ab9 */ /* 0x000fe20000000800 */
[----:B------:R-:W-:Y:S01]  /*7960*/  LOP3.LUT R23, R23, UR16, RZ, 0xc0, !PT ;  /* 0x0000001017177c12 */ /* 0x000fe2000f8ec0ff */
[----:B--2---:R-:W-:Y:S01]  /*7970*/  IMAD.MOV R24, RZ, RZ, -R24 ;  /* 0x000000ffff187224 */ /* 0x004fe200078e0a18 */
[----:B------:R-:W-:Y:S01]  /*7980*/  SHF.R.U64 R4, R4, UR4, R5 ;  /* 0x0000000404047c19 */ /* 0x000fe20008001205 */
[----:B------:R-:W-:Y:S01]  /*7990*/  ULDC UR4, c[0x0][0x638] ;  /* 0x00018e0000047ab9 */ /* 0x000fe20000000800 */
[----:B------:R-:W-:Y:S01]  /*79a0*/  LOP3.LUT R7, R20, UR15, RZ, 0xc0, !PT ;  /* 0x0000000f14077c12 */ /* 0x000fe2000f8ec0ff */
[----:B------:R-:W-:Y:S01]  /*79b0*/  ULDC UR5, c[0x0][0x610] ;  /* 0x0001840000057ab9 */ /* 0x000fe20000000800 */
[----:B------:R-:W-:Y:S02]  /*79c0*/  IMAD.MOV.U32 R6, RZ, RZ, R15 ;  /* 0x000000ffff067224 */ /* 0x000fe400078e000f */
[----:B------:R-:W-:-:S02]  /*79d0*/  IMAD.MOV R5, RZ, RZ, -R4 ;  /* 0x000000ffff057224 */ /* 0x000fc400078e0a04 */
[----:B------:R-:W-:Y:S02]  /*79e0*/  IMAD R4, R4, UR17, R23 ;  /* 0x0000001104047c24 */ /* 0x000fe4000f8e0217 */
[----:B0-----:R-:W-:Y:S02]  /*79f0*/  @P0 IMAD R19, R21, R24, R14 ;  /* 0x0000001815130224 */ /* 0x001fe400078e020e */
[----:B------:R-:W-:Y:S01]  /*7a00*/  IMAD R22, R5, UR4, R22 ;  /* 0x0000000405167c24 */ /* 0x000fe2000f8e0216 */
[----:B------:R-:W-:Y:S01]  /*7a10*/  ULDC UR4, c[0x0][0x600] ;  /* 0x0001800000047ab9 */ /* 0x000fe20000000800 */
[----:B------:R-:W-:Y:S02]  /*7a20*/  IMAD R21, R4, UR5, R19 ;  /* 0x0000000504157c24 */ /* 0x000fe4000f8e0213 */
[----:B------:R-:W-:Y:S02]  /*7a30*/  IMAD R22, R22, UR4, R7 ;  /* 0x0000000416167c24 */ /* 0x000fe4000f8e0207 */
[----:B------:R-:W-:-:S03]  /*7a40*/  IMAD.MOV.U32 R4, RZ, RZ, 0x1 ;  /* 0x00000001ff047424 */ /* 0x000fc600078e00ff */
[----:B------:R-:W-:Y:S02]  /*7a50*/  SEL R19, R22, R21, !P0 ;  /* 0x0000001516137207 */ /* 0x000fe40004000000 */
[----:B------:R-:W-:-:S07]  /*7a60*/  SEL R21, R21, R22, !P0 ;  /* 0x0000001615157207 */ /* 0x000fce0004000000 */
.L_x_176:
[----:B------:R-:W-:Y:S05]  /*7a70*/  BSYNC B1 ;  /* 0x0000000000017941 */ /* 0x000fea0003800000 */
.L_x_175:
[----:B------:R-:W-:-:S13]  /*7a80*/  LOP3.LUT P0, RZ, R4, 0xff, RZ, 0xc0, !PT ;  /* 0x000000ff04ff7812 */ /* 0x000fda000780c0ff */
[----:B------:R-:W-:Y:S05]  /*7a90*/  @P0 BRA `(.L_x_179) ;  /* 0xfffffff400300947 */ /* 0x000fea000383ffff */
[----:B------:R-:W-:Y:S05]  /*7aa0*/  BSYNC B0 ;  /* 0x0000000000007941 */ /* 0x000fea0003800000 */
.L_x_168:
[----:B------:R-:W-:-:S03]  /*7ab0*/  UMOV UR4, 0xffffffff ;  /* 0xffffffff00047882 */ /* 0x000fc60000000000 */
[----:B------:R-:W-:Y:S05]  /*7ac0*/  BRA.DIV UR4, `(.L_x_180) ;  /* 0x0000000604807947 */ /* 0x000fea000b800000 */
[----:B------:R-:W-:-:S13]  /*7ad0*/  ELECT P6, URZ, PT ;  /* 0x00000000003f782f */ /* 0x000fda00038c0000 */
.L_x_197:
[----:B------:R-:W-:Y:S04]  /*7ae0*/  BSSY B0, `(.L_x_181) ;  /* 0x0000046000007945 */ /* 0x000fe80003800000 */
[----:B------:R-:W-:Y:S05]  /*7af0*/  @!P6 BRA `(.L_x_182) ;  /* 0x000000040010e947 */ /* 0x000fea0003800000 */
[----:B------:R-:W-:-:S04]  /*7b00*/  LOP3.LUT R18, R18, 0x2, RZ, 0xfc, !PT ;  /* 0x0000000212127812 */ /* 0x000fc800078efcff */
[----:B------:R-:W-:-:S13]  /*7b10*/  ISETP.NE.AND P0, PT, R18, 0x3, PT ;  /* 0x000000031200780c */ /* 0x000fda0003f05270 */
[----:B------:R-:W-:Y:S05]  /*7b20*/  @!P0 BRA `(.L_x_183) ;  /* 0x0000000000048947 */ /* 0x000fea0003800000 */
[----:B------:R-:W-:Y:S01]  /*7b30*/  BPT.TRAP 0x1 ;  /* 0x000000040000795c */ /* 0x000fe20000300000 */
.L_x_183:
[----:B------:R-:W0:Y:S01]  /*7b40*/  S2R R5, SR_CgaCtaId ;  /* 0x0000000000057919 */ /* 0x000e220000008800 */
[----:B------:R-:W-:Y:S02]  /*7b50*/  MOV R0, 0x400 ;  /* 0x0000040000007802 */ /* 0x000fe40000000f00 */
[----:B------:R-:W-:Y:S02]  /*7b60*/  SHF.L.U32 R2, R3, 0x1f, RZ ;  /* 0x0000001f03027819 */ /* 0x000fe400000006ff */
[----:B0-----:R-:W-:-:S05]  /*7b70*/  LEA R5, R5, R0, 0x18 ;  /* 0x0000000005057211 */ /* 0x001fca00078ec0ff */
[----:B------:R-:W-:-:S04]  /*7b80*/  VIADD R5, R5, 0x38 ;  /* 0x0000003805057836 */ /* 0x000fc80000000000 */
[C---:B------:R-:W-:Y:S02]  /*7b90*/  IMAD R7, R8.reuse, 0x8, R5 ;  /* 0x0000000808077824 */ /* 0x040fe400078e0205 */
[----:B------:R-:W-:Y:S02]  /*7ba0*/  VIADD R8, R8, 0x1 ;  /* 0x0000000108087836 */ /* 0x000fe40000000000 */
[----:B------:R-:W0:Y:S03]  /*7bb0*/  SYNCS.PHASECHK.TRANS64.TRYWAIT P0, [R7+URZ], R2 ;  /* 0x00000002070075a7 */ /* 0x000e26000800017f */
[----:B------:R-:W-:-:S04]  /*7bc0*/  ISETP.NE.AND P1, PT, R8, 0x7, PT ;  /* 0x000000070800780c */ /* 0x000fc80003f25270 */
[----:B------:R-:W-:Y:S02]  /*7bd0*/  SEL R0, RZ, 0x1, P1 ;  /* 0x00000001ff007807 */ /* 0x000fe40000800000 */
[----:B------:R-:W-:Y:S02]  /*7be0*/  SEL R8, R8, RZ, P1 ;  /* 0x000000ff08087207 */ /* 0x000fe40000800000 */
[----:B------:R-:W-:-:S03]  /*7bf0*/  LOP3.LUT R9, R3, R0, RZ, 0x3c, !PT ;  /* 0x0000000003097212 */ /* 0x000fc600078e3cff */
[----:B------:R-:W-:Y:S01]  /*7c00*/  IMAD R6, R8, 0x8, R5 ;  /* 0x0000000808067824 */ /* 0x000fe200078e0205 */
[----:B------:R-:W-:Y:S01]  /*7c10*/  SHF.L.U32 R3, R9, 0x1f, RZ ;  /* 0x0000001f09037819 */ /* 0x000fe200000006ff */
[----:B0-----:R-:W-:Y:S06]  /*7c20*/  @!P0 BRA `(.L_x_184) ;  /* 0x0000000400488947 */ /* 0x001fec0003800000 */
.L_x_198:
[----:B------:R-:W1:Y:S01]  /*7c30*/  SYNCS.PHASECHK.TRANS64.TRYWAIT P0, [R6+URZ], R3 ;  /* 0x00000003060075a7 */ /* 0x000e62000800017f */
[----:B------:R-:W-:-:S05]  /*7c40*/  VIADD R0, R8, 0x1 ;  /* 0x0000000108007836 */ /* 0x000fca0000000000 */
[----:B------:R-:W-:-:S04]  /*7c50*/  ISETP.NE.AND P1, PT, R0, 0x7, PT ;  /* 0x000000070000780c */ /* 0x000fc80003f25270 */
[----:B0-----:R-:W-:Y:S02]  /*7c60*/  SEL R2, RZ, 0x1, P1 ;  /* 0x00000001ff027807 */ /* 0x001fe40000800000 */
[----:B------:R-:W-:Y:S02]  /*7c70*/  SEL R0, R0, RZ, P1 ;  /* 0x000000ff00007207 */ /* 0x000fe40000800000 */
[----:B------:R-:W-:-:S03]  /*7c80*/  LOP3.LUT R9, R9, R2, RZ, 0x3c, !PT ;  /* 0x0000000209097212 */ /* 0x000fc600078e3cff */
[----:B------:R-:W-:Y:S01]  /*7c90*/  IMAD R7, R0, 0x8, R5 ;  /* 0x0000000800077824 */ /* 0x000fe200078e0205 */
[----:B------:R-:W-:Y:S01]  /*7ca0*/  SHF.L.U32 R4, R9, 0x1f, RZ ;  /* 0x0000001f09047819 */ /* 0x000fe200000006ff */
[----:B-1----:R-:W-:Y:S06]  /*7cb0*/  @!P0 BRA `(.L_x_185) ;  /* 0x0000000400388947 */ /* 0x002fec0003800000 */
.L_x_199:
[----:B------:R-:W1:Y:S01]  /*7cc0*/  SYNCS.PHASECHK.TRANS64.TRYWAIT P0, [R7+URZ], R4 ;  /* 0x00000004070075a7 */ /* 0x000e62000800017f */
[----:B------:R-:W-:-:S05]  /*7cd0*/  VIADD R0, R0, 0x1 ;  /* 0x0000000100007836 */ /* 0x000fca0000000000 */
[----:B------:R-:W-:-:S04]  /*7ce0*/  ISETP.NE.AND P1, PT, R0, 0x7, PT ;  /* 0x000000070000780c */ /* 0x000fc80003f25270 */
[----:B------:R-:W-:Y:S02]  /*7cf0*/  SEL R2, RZ, 0x1, P1 ;  /* 0x00000001ff027807 */ /* 0x000fe40000800000 */
[----:B------:R-:W-:Y:S02]  /*7d00*/  SEL R0, R0, RZ, P1 ;  /* 0x000000ff00007207 */ /* 0x000fe40000800000 */
[----:B------:R-:W-:-:S03]  /*7d10*/  LOP3.LUT R9, R9, R2, RZ, 0x3c, !PT ;  /* 0x0000000209097212 */ /* 0x000fc600078e3cff */
[----:B0-----:R-:W-:Y:S01]  /*7d20*/  IMAD R6, R0, 0x8, R5 ;  /* 0x0000000800067824 */ /* 0x001fe200078e0205 */
[----:B------:R-:W-:Y:S01]  /*7d30*/  SHF.L.U32 R3, R9, 0x1f, RZ ;  /* 0x0000001f09037819 */ /* 0x000fe200000006ff */
[----:B-1----:R-:W-:Y:S06]  /*7d40*/  @!P0 BRA `(.L_x_186) ;  /* 0x0000000400288947 */ /* 0x002fec0003800000 */
.L_x_200:
        /* <DEDUP_REMOVED lines=9> */
.L_x_201:
        /* <DEDUP_REMOVED lines=9> */
.L_x_202:
[----:B------:R-:W1:Y:S01]  /*7e70*/  SYNCS.PHASECHK.TRANS64.TRYWAIT P0, [R6+URZ], R3 ;  /* 0x00000003060075a7 */ /* 0x000e62000800017f */
[----:B------:R-:W-:-:S05]  /*7e80*/  VIADD R0, R0, 0x1 ;  /* 0x0000000100007836 */ /* 0x000fca0000000000 */
[----:B------:R-:W-:-:S04]  /*7e90*/  ISETP.NE.AND P1, PT, R0, 0x7, PT ;  /* 0x000000070000780c */ /* 0x000fc80003f25270 */
[----:B------:R-:W-:Y:S02]  /*7ea0*/  SEL R2, RZ, 0x1, P1 ;  /* 0x00000001ff027807 */ /* 0x000fe40000800000 */
[----:B------:R-:W-:Y:S02]  /*7eb0*/  SEL R0, R0, RZ, P1 ;  /* 0x000000ff00007207 */ /* 0x000fe40000800000 */
[----:B------:R-:W-:Y:S01]  /*7ec0*/  LOP3.LUT R2, R9, R2, RZ, 0x3c, !PT ;  /* 0x0000000209027212 */ /* 0x000fe200078e3cff */
[----:B-1----:R-:W-:Y:S06]  /*7ed0*/  @!P0 BRA `(.L_x_189) ;  /* 0x0000000400008947 */ /* 0x002fec0003800000 */
.L_x_203:
[----:B------:R-:W-:Y:S01]  /*7ee0*/  IMAD R5, R0, 0x8, R5 ;  /* 0x0000000800057824 */ /* 0x000fe200078e0205 */
[----:B------:R-:W-:-:S07]  /*7ef0*/  SHF.L.U32 R0, R2, 0x1f, RZ ;  /* 0x0000001f02007819 */ /* 0x000fce00000006ff */
.L_x_190:
[----:B--2---:R2:W3:Y:S02]  /*7f00*/  SYNCS.PHASECHK.TRANS64.TRYWAIT P0, [R5+URZ], R0 ;  /* 0x00000000050075a7 */ /* 0x0044e4000800017f */
[----:B---3--:R-:W-:Y:S05]  /*7f10*/  @!P0 NANOSLEEP.SYNCS 0x989680 ;  /* 0x009896800000895d */ /* 0x008fea0003900000 */
[----:B------:R-:W3:Y:S02]  /*7f20*/  @!P0 SYNCS.PHASECHK.TRANS64 P0, [R5+URZ], R0 ;  /* 0x00000000050085a7 */ /* 0x000ee4000800007f */
[----:B---3--:R-:W-:Y:S05]  /*7f30*/  @!P0 BRA `(.L_x_190) ;  /* 0xfffffffc00f08947 */ /* 0x008fea000383ffff */
.L_x_182:
[----:B------:R-:W-:Y:S05]  /*7f40*/  BSYNC B0 ;  /* 0x0000000000007941 */ /* 0x000fea0003800000 */
.L_x_181:
[----:B------:R-:W-:Y:S05]  /*7f50*/  EXIT ;  /* 0x000000000000794d */ /* 0x000fea0003800000 */
.L_x_21:
[----:B-1----:R1:W2:Y:S02]  /*7f60*/  SYNCS.PHASECHK.TRANS64.TRYWAIT P1, [R3+URZ], R0 ;  /* 0x00000000030075a7 */ /* 0x0022a4000802017f */
[----:B--2---:R-:W-:Y:S05]  /*7f70*/  @!P1 NANOSLEEP.SYNCS 0x989680 ;  /* 0x009896800000995d */ /* 0x004fea0003900000 */
[----:B------:R-:W2:Y:S02]  /*7f80*/  @!P1 SYNCS.PHASECHK.TRANS64 P1, [R3+URZ], R0 ;  /* 0x00000000030095a7 */ /* 0x000ea4000802007f */
[----:B--2---:R-:W-:Y:S05]  /*7f90*/  @!P1 BRA `(.L_x_21) ;  /* 0xfffffffc00f09947 */ /* 0x004fea000383ffff */
[----:B------:R-:W-:Y:S05]  /*7fa0*/  BRA `(.L_x_20) ;  /* 0xffffff9400fc7947 */ /* 0x000fea000383ffff */
.L_x_26:
[----:B-1----:R1:W2:Y:S02]  /*7fb0*/  SYNCS.PHASECHK.TRANS64.TRYWAIT P1, [R5+URZ], R4 ;  /* 0x00000004050075a7 */ /* 0x0022a4000802017f */
[----:B--2---:R-:W-:Y:S05]  /*7fc0*/  @!P1 NANOSLEEP.SYNCS 0x989680 ;  /* 0x009896800000995d */ /* 0x004fea0003900000 */
[----:B------:R-:W2:Y:S02]  /*7fd0*/  @!P1 SYNCS.PHASECHK.TRANS64 P1, [R5+URZ], R4 ;  /* 0x00000004050095a7 */ /* 0x000ea4000802007f */
[----:B--2---:R-:W-:Y:S05]  /*7fe0*/  @!P1 BRA `(.L_x_26) ;  /* 0xfffffffc00f09947 */ /* 0x004fea000383ffff */
[----:B------:R-:W-:Y:S05]  /*7ff0*/  BRA `(.L_x_25) ;  /* 0xffffff9800d87947 */ /* 0x000fea000383ffff */
.L_x_169:
[----:B------:R-:W-:Y:S01]  /*8000*/  BSSY B1, `(.L_x_191) ;  /* 0x0000006000017945 */ /* 0x000fe20003800000 */
[----:B------:R-:W-:-:S07]  /*8010*/  IMAD.MOV.U32 R15, RZ, RZ, -0x1 ;  /* 0xffffffffff0f7424 */ /* 0x000fce00078e00ff */
[----:B------:R-:W-:Y:S05]  /*8020*/  WARPSYNC.COLLECTIVE R15, `(.L_x_192) ;  /* 0x000000000f0c7348 */ /* 0x000fea0003c00000 */
[----:B------:R-:W-:Y:S02]  /*8030*/  ELECT P6, UR62, PT ;  /* 0x00000000003e782f */ /* 0x000fe400038c0000 */
[----:B------:R-:W-:Y:S01]  /*8040*/  MOV R14, UR62 ;  /* 0x0000003e000e7c02 */ /* 0x000fe20008000f00 */
[----:B------:R-:W-:Y:S10]  /*8050*/  ENDCOLLECTIVE ;  /* 0x000000000000791b */ /* 0x000ff40003800000 */
.L_x_192:
[----:B------:R-:W-:Y:S05]  /*8060*/  BSYNC B1 ;  /* 0x0000000000017941 */ /* 0x000fea0003800000 */
.L_x_191:
[----:B------:R-:W-:Y:S05]  /*8070*/  BRA `(.L_x_193) ;  /* 0xffffffec00c47947 */ /* 0x000fea000383ffff */
.L_x_172:
[----:B-1----:R1:W2:Y:S02]  /*8080*/  SYNCS.PHASECHK.TRANS64.TRYWAIT P0, [R23+URZ+0x38], R14 ;  /* 0x0000380e170075a7 */ /* 0x0022a4000800017f */
[----:B--2---:R-:W-:Y:S05]  /*8090*/  @!P0 NANOSLEEP.SYNCS 0x989680 ;  /* 0x009896800000895d */ /* 0x004fea0003900000 */
[----:B------:R-:W2:Y:S02]  /*80a0*/  @!P0 SYNCS.PHASECHK.TRANS64 P0, [R23+URZ+0x38], R14 ;  /* 0x0000380e170085a7 */ /* 0x000ea4000800007f */
[----:B--2---:R-:W-:Y:S05]  /*80b0*/  @!P0 BRA `(.L_x_172) ;  /* 0xfffffffc00f08947 */ /* 0x004fea000383ffff */
[----:B------:R-:W-:Y:S05]  /*80c0*/  BRA `(.L_x_194) ;  /* 0xfffffff000047947 */ /* 0x000fea000383ffff */
.L_x_180:
[----:B------:R-:W-:Y:S01]  /*80d0*/  BSSY B0, `(.L_x_195) ;  /* 0x0000006000007945 */ /* 0x000fe20003800000 */
[----:B------:R-:W-:-:S07]  /*80e0*/  IMAD.MOV.U32 R15, RZ, RZ, -0x1 ;  /* 0xffffffffff0f7424 */ /* 0x000fce00078e00ff */
[----:B------:R-:W-:Y:S05]  /*80f0*/  WARPSYNC.COLLECTIVE R15, `(.L_x_196) ;  /* 0x000000000f0c7348 */ /* 0x000fea0003c00000 */
[----:B------:R-:W-:Y:S02]  /*8100*/  ELECT P6, UR62, PT ;  /* 0x00000000003e782f */ /* 0x000fe400038c0000 */
[----:B------:R-:W-:Y:S01]  /*8110*/  MOV R14, UR62 ;  /* 0x0000003e000e7c02 */ /* 0x000fe20008000f00 */
[----:B------:R-:W-:Y:S10]  /*8120*/  ENDCOLLECTIVE ;  /* 0x000000000000791b */ /* 0x000ff40003800000 */
.L_x_196:
[----:B------:R-:W-:Y:S05]  /*8130*/  BSYNC B0 ;  /* 0x0000000000007941 */ /* 0x000fea0003800000 */
.L_x_195:
[----:B------:R-:W-:Y:S05]  /*8140*/  BRA `(.L_x_197) ;  /* 0xfffffff800647947 */ /* 0x000fea000383ffff */
.L_x_184:
[----:B0-----:R0:W1:Y:S02]  /*8150*/  SYNCS.PHASECHK.TRANS64.TRYWAIT P0, [R7+URZ], R2 ;  /* 0x00000002070075a7 */ /* 0x001064000800017f */
[----:B-1----:R-:W-:Y:S05]  /*8160*/  @!P0 NANOSLEEP.SYNCS 0x989680 ;  /* 0x009896800000895d */ /* 0x002fea0003900000 */
[----:B------:R-:W1:Y:S02]  /*8170*/  @!P0 SYNCS.PHASECHK.TRANS64 P0, [R7+URZ], R2 ;  /* 0x00000002070085a7 */ /* 0x000e64000800007f */
[----:B-1----:R-:W-:Y:S05]  /*8180*/  @!P0 BRA `(.L_x_184) ;  /* 0xfffffffc00f08947 */ /* 0x002fea000383ffff */
[----:B------:R-:W-:Y:S05]  /*8190*/  BRA `(.L_x_198) ;  /* 0xfffffff800a47947 */ /* 0x000fea000383ffff */
.L_x_185:
[----:B0-----:R0:W1:Y:S02]  /*81a0*/  SYNCS.PHASECHK.TRANS64.TRYWAIT P0, [R6+URZ], R3 ;  /* 0x00000003060075a7 */ /* 0x001064000800017f */
[----:B-1----:R-:W-:Y:S05]  /*81b0*/  @!P0 NANOSLEEP.SYNCS 0x989680 ;  /* 0x009896800000895d */ /* 0x002fea0003900000 */
[----:B------:R-:W1:Y:S02]  /*81c0*/  @!P0 SYNCS.PHASECHK.TRANS64 P0, [R6+URZ], R3 ;  /* 0x00000003060085a7 */ /* 0x000e64000800007f */
[----:B-1----:R-:W-:Y:S05]  /*81d0*/  @!P0 BRA `(.L_x_185) ;  /* 0xfffffffc00f08947 */ /* 0x002fea000383ffff */
[----:B------:R-:W-:Y:S05]  /*81e0*/  BRA `(.L_x_199) ;  /* 0xfffffff800b47947 */ /* 0x000fea000383ffff */
.L_x_186:
[----:B0-----:R0:W1:Y:S02]  /*81f0*/  SYNCS.PHASECHK.TRANS64.TRYWAIT P0, [R7+URZ], R4 ;  /* 0x00000004070075a7 */ /* 0x001064000800017f */
[----:B-1----:R-:W-:Y:S05]  /*8200*/  @!P0 NANOSLEEP.SYNCS 0x989680 ;  /* 0x009896800000895d */ /* 0x002fea0003900000 */
[----:B------:R-:W1:Y:S02]  /*8210*/  @!P0 SYNCS.PHASECHK.TRANS64 P0, [R7+URZ], R4 ;  /* 0x00000004070085a7 */ /* 0x000e64000800007f */
[----:B-1----:R-:W-:Y:S05]  /*8220*/  @!P0 BRA `(.L_x_186) ;  /* 0xfffffffc00f08947 */ /* 0x002fea000383ffff */
[----:B------:R-:W-:Y:S05]  /*8230*/  BRA `(.L_x_200) ;  /* 0xfffffff800c47947 */ /* 0x000fea000383ffff */
.L_x_187:
[----:B0-----:R0:W1:Y:S02]  /*8240*/  SYNCS.PHASECHK.TRANS64.TRYWAIT P0, [R6+URZ], R3 ;  /* 0x00000003060075a7 */ /* 0x001064000800017f */
[----:B-1----:R-:W-:Y:S05]  /*8250*/  @!P0 NANOSLEEP.SYNCS 0x989680 ;  /* 0x009896800000895d */ /* 0x002fea0003900000 */
[----:B------:R-:W1:Y:S02]  /*8260*/  @!P0 SYNCS.PHASECHK.TRANS64 P0, [R6+URZ], R3 ;  /* 0x00000003060085a7 */ /* 0x000e64000800007f */
[----:B-1----:R-:W-:Y:S05]  /*8270*/  @!P0 BRA `(.L_x_187) ;  /* 0xfffffffc00f08947 */ /* 0x002fea000383ffff */
[----:B------:R-:W-:Y:S05]  /*8280*/  BRA `(.L_x_201) ;  /* 0xfffffff800d47947 */ /* 0x000fea000383ffff */
.L_x_188:
[----:B0-----:R0:W1:Y:S02]  /*8290*/  SYNCS.PHASECHK.TRANS64.TRYWAIT P0, [R7+URZ], R4 ;  /* 0x00000004070075a7 */ /* 0x001064000800017f */
[----:B-1----:R-:W-:Y:S05]  /*82a0*/  @!P0 NANOSLEEP.SYNCS 0x989680 ;  /* 0x009896800000895d */ /* 0x002fea0003900000 */
[----:B------:R-:W1:Y:S02]  /*82b0*/  @!P0 SYNCS.PHASECHK.TRANS64 P0, [R7+URZ], R4 ;  /* 0x00000004070085a7 */ /* 0x000e64000800007f */
[----:B-1----:R-:W-:Y:S05]  /*82c0*/  @!P0 BRA `(.L_x_188) ;  /* 0xfffffffc00f08947 */ /* 0x002fea000383ffff */
[----:B------:R-:W-:Y:S05]  /*82d0*/  BRA `(.L_x_202) ;  /* 0xfffffff800e47947 */ /* 0x000fea000383ffff */
.L_x_189:
[----:B-1----:R1:W2:Y:S02]  /*82e0*/  SYNCS.PHASECHK.TRANS64.TRYWAIT P0, [R6+URZ], R3 ;  /* 0x00000003060075a7 */ /* 0x0022a4000800017f */
[----:B--2---:R-:W-:Y:S05]  /*82f0*/  @!P0 NANOSLEEP.SYNCS 0x989680 ;  /* 0x009896800000895d */ /* 0x004fea0003900000 */
[----:B------:R-:W2:Y:S02]  /*8300*/  @!P0 SYNCS.PHASECHK.TRANS64 P0, [R6+URZ], R3 ;  /* 0x00000003060085a7 */ /* 0x000ea4000800007f */
[----:B--2---:R-:W-:Y:S05]  /*8310*/  @!P0 BRA `(.L_x_189) ;  /* 0xfffffffc00f08947 */ /* 0x004fea000383ffff */
[----:B------:R-:W-:Y:S05]  /*8320*/  BRA `(.L_x_203) ;  /* 0xfffffff800ec7947 */ /* 0x000fea000383ffff */
.L_x_204:
[----:B------:R-:W-:-:S00]  /*8330*/  BRA `(.L_x_204) ;  /* 0xfffffffc00fc7947 */ /* 0x000fc0000383ffff */
[----:B------:R-:W-:-:S00]  /*8340*/  NOP ;  /* 0x0000000000007918 */ /* 0x000fc00000000000 */
        /* <DEDUP_REMOVED lines=11> */
.L_x_205:


//--------------------- .nv.global.init           --------------------------
	.section	.nv.global.init,"aw",@progbits
.nv.global.init:
	.type		$str$22,@object
	.size		$str$22,($str$23 - $str$22)
$str$22:
        /*0000*/ 	.byte	0x6b, 0x5f, 0x74, 0x69, 0x6c, 0x65, 0x5f, 0x63, 0x6f, 0x75, 0x6e, 0x74, 0x20, 0x3e, 0x3d, 0x20
        /*0010*/ 	.byte	0x31, 0x00
	.type		$str$23,@object
	.size		$str$23,(__unnamed_1 - $str$23)
$str$23:
        /*0012*/ 	.byte	0x2f, 0x74, 0x6d, 0x70, 0x2f, 0x63, 0x75, 0x74, 0x6c, 0x61, 0x73, 0x73, 0x5f, 0x73, 0x77, 0x65
        /*0022*/ 	.byte	0x65, 0x70, 0x5f, 0x73, 0x72, 0x63, 0x2f, 0x69, 0x6e, 0x63, 0x6c, 0x75, 0x64, 0x65, 0x2f, 0x63
        /*0032*/ 	.byte	0x75, 0x74, 0x6c, 0x61, 0x73, 0x73, 0x2f, 0x67, 0x65, 0x6d, 0x6d, 0x2f, 0x63, 0x6f, 0x6c, 0x6c
        /*0042*/ 	.byte	0x65, 0x63, 0x74, 0x69, 0x76, 0x65, 0x2f, 0x73, 0x6d, 0x39, 0x30, 0x5f, 0x6d, 0x6d, 0x61, 0x5f
        /*0052*/ 	.byte	0x74, 0x6d, 0x61, 0x5f, 0x67, 0x6d, 0x6d, 0x61, 0x5f, 0x73, 0x73, 0x5f, 0x77, 0x61, 0x72, 0x70
        /*0062*/ 	.byte	0x73, 0x70, 0x65, 0x63, 0x69, 0x61, 0x6c, 0x69, 0x7a, 0x65, 0x64, 0x2e, 0x68, 0x70, 0x70, 0x00
	.type		__unnamed_1,@object
	.size		__unnamed_1,(.L_0 - __unnamed_1)
__unnamed_1:
        /*0072*/ 	.byte	0x76, 0x6f, 0x69, 0x64, 0x20, 0x63, 0x75, 0x74, 0x6c, 0x61, 0x73, 0x73, 0x3a, 0x3a, 0x67, 0x65
        /* <DEDUP_REMOVED lines=180> */
        /*0bc2*/ 	.byte	0x69, 0x74, 0x79, 0x5d, 0x00
.L_0:


//--------------------- .nv.shared._ZN7cutlass13device_kernelINS_4gemm6kernel13GemmUniversalIN4cute5tupleIJiiiiEEENS1_10collective13CollectiveMmaINS1_34MainloopSm90TmaGmmaWarpSpecializedILi7ENS5_IJNS4_1CILi1EEENSA_ILi8EEESB_EEENS1_35KernelTmaWarpSpecializedCooperativeEEENS5_IJNSA_ILi128EEESG_NSA_ILi64EEEEEENS_6half_tENS5_IJlSB_lEEESJ_SK_NS4_8TiledMMAINS4_8MMA_AtomIJNS4_4SM904GMMA26MMA_64x128x16_F32F16F16_SSILNSO_5MajorE0ELSQ_0ELNSO_7ScaleInE1ELSR_1EEEEEENS4_6LayoutINS5_IJNSA_ILi2EEESB_SB_EEENS5_IJSB_NSA_ILi0EEESX_EEEEENS5_IJNS4_10UnderscoreES10_S10_EEEEENS4_23SM90_TMA_LOAD_MULTICASTENS4_14ComposedLayoutINS4_7SwizzleILi3ELi4ELi3EEENS4_18smem_ptr_flag_bitsILi16EEENSU_INS5_IJSC_SH_EEENS5_IJSH_SB_EEEEEEEvNS4_8identityENS4_13SM90_TMA_LOADES1C_vS1D_EENS_8epilogue10collective6detail29Sm90TmaWarpSpecializedAdapterINS1H_15DefaultEpilogueISJ_SK_SK_NS1G_6thread17LinearCombinationISJ_Li1EffLNS1L_9ScaleType4KindE0ELNS_15FloatRoundStyleE2ESJ_EENS1_15EpilogueDefaultEEEEEvvEEEEvNT_6ParamsE --------------------------
	.section	.nv.shared._ZN7cutlass13device_kernelINS_4gemm6kernel13GemmUniversalIN4cute5tupleIJiiiiEEENS1_10collective13CollectiveMmaINS1_34MainloopSm90TmaGmmaWarpSpecializedILi7ENS5_IJNS4_1CILi1EEENSA_ILi8EEESB_EEENS1_35KernelTmaWarpSpecializedCooperativeEEENS5_IJNSA_ILi128EEESG_NSA_ILi64EEEEEENS_6half_tENS5_IJlSB_lEEESJ_SK_NS4_8TiledMMAINS4_8MMA_AtomIJNS4_4SM904GMMA26MMA_64x128x16_F32F16F16_SSILNSO_5MajorE0ELSQ_0ELNSO_7ScaleInE1ELSR_1EEEEEENS4_6LayoutINS5_IJNSA_ILi2EEESB_SB_EEENS5_IJSB_NSA_ILi0EEESX_EEEEENS5_IJNS4_10UnderscoreES10_S10_EEEEENS4_23SM90_TMA_LOAD_MULTICASTENS4_14ComposedLayoutINS4_7SwizzleILi3ELi4ELi3EEENS4_18smem_ptr_flag_bitsILi16EEENSU_INS5_IJSC_SH_EEENS5_IJSH_SB_EEEEEEEvNS4_8identityENS4_13SM90_TMA_LOADES1C_vS1D_EENS_8epilogue10collective6detail29Sm90TmaWarpSpecializedAdapterINS1H_15DefaultEpilogueISJ_SK_SK_NS1G_6thread17LinearCombinationISJ_Li1EffLNS1L_9ScaleType4KindE0ELNS_15FloatRoundStyleE2ESJ_EENS1_15EpilogueDefaultEEEEEvvEEEEvNT_6ParamsE,"aw",@nobits
	.sectionflags	@""
	.align	16
	.zero		1024


//--------------------- .nv.shared.reserved.0     --------------------------
	.section	.nv.shared.reserved.0,"aw",@nobits
	.weak		__nv_reservedSMEM_offset_0_alias
	.size		__nv_reservedSMEM_offset_0_alias, 0, 0
	.other		__nv_reservedSMEM_offset_0_alias,@"STO_CUDA_RESERVED_SHARED STV_DEFAULT"
__nv_reservedSMEM_offset_0_alias:
	.zero		0


//--------------------- .nv.global                --------------------------
	.section	.nv.global,"aw",@nobits
.nv.global:
	.type		_ZN40_INTERNAL_fca26f4a_4_k_cu_409b2ef4_308584cute1_E,@object
	.size		_ZN40_INTERNAL_fca26f4a_4_k_cu_409b2ef4_308584cute1_E,(_ZN40_INTERNAL_fca26f4a_4_k_cu_409b2ef4_308584cuda3std3__45__cpo6cbeginE - _ZN40_INTERNAL_fca26f4a_4_k_cu_409b2ef4_308584cute1_E)
_ZN40_INTERNAL_fca26f4a_4_k_cu_409b2ef4_308584cute1_E:
	.zero		1
	.type		_ZN40_INTERNAL_fca26f4a_4_k_cu_409b2ef4_308584cuda3std3__45__cpo6cbeginE,@object
	.size		_ZN40_INTERNAL_fca26f4a_4_k_cu_409b2ef4_308584cuda3std3__45__cpo6cbeginE,(_ZN40_INTERNAL_fca26f4a_4_k_cu_409b2ef4_308584cuda3std3__48in_placeE - _ZN40_INTERNAL_fca26f4a_4_k_cu_409b2ef4_308584cuda3std3__45__cpo6cbeginE)
_ZN40_INTERNAL_fca26f4a_4_k_cu_409b2ef4_308584cuda3std3__45__cpo6cbeginE:
	.zero		1
	.type		_ZN40_INTERNAL_fca26f4a_4_k_cu_409b2ef4_308584cuda3std3__48in_placeE,@object
	.size		_ZN40_INTERNAL_fca26f4a_4_k_cu_409b2ef4_308584cuda3std3__48in_placeE,(_ZN40_INTERNAL_fca26f4a_4_k_cu_409b2ef4_308584cuda3std6ranges3__45__cpo9iter_moveE - _ZN40_INTERNAL_fca26f4a_4_k_cu_409b2ef4_308584cuda3std3__48in_placeE)
_ZN40_INTERNAL_fca26f4a_4_k_cu_409b2ef4_308584cuda3std3__48in_placeE:
	.zero		1
	.type		_ZN40_INTERNAL_fca26f4a_4_k_cu_409b2ef4_308584cuda3std6ranges3__45__cpo9iter_moveE,@object
	.size		_ZN40_INTERNAL_fca26f4a_4_k_cu_409b2ef4_308584cuda3std6ranges3__45__cpo9iter_moveE,(_ZN40_INTERNAL_fca26f4a_4_k_cu_409b2ef4_308584cuda3std3__45__cpo5beginE - _ZN40_INTERNAL_fca26f4a_4_k_cu_409b2ef4_308584cuda3std6ranges3__45__cpo9iter_moveE)
_ZN40_INTERNAL_fca26f4a_4_k_cu_409b2ef4_308584cuda3std6ranges3__45__cpo9iter_moveE:
	.zero		1
	.type		_ZN40_INTERNAL_fca26f4a_4_k_cu_409b2ef4_308584cuda3std3__45__cpo5beginE,@object
	.size		_ZN40_INTERNAL_fca26f4a_4_k_cu_409b2ef4_308584cuda3std3__45__cpo5beginE,(_ZN40_INTERNAL_fca26f4a_4_k_cu_409b2ef4_308584cuda3std3__442_GLOBAL__N__fca26f4a_4_k_cu_409b2ef4_308586ignoreE - _ZN40_INTERNAL_fca26f4a_4_k_cu_409b2ef4_308584cuda3std3__45__cpo5beginE)
_ZN40_INTERNAL_fca26f4a_4_k_cu_409b2ef4_308584cuda3std3__45__cpo5beginE:
	.zero		1
	.type		_ZN40_INTERNAL_fca26f4a_4_k_cu_409b2ef4_308584cuda3std3__442_GLOBAL__N__fca26f4a_4_k_cu_409b2ef4_308586ignoreE,@object
	.size		_ZN40_INTERNAL_fca26f4a_4_k_cu_409b2ef4_308584cuda3std3__442_GLOBAL__N__fca26f4a_4_k_cu_409b2ef4_308586ignoreE,(_ZN40_INTERNAL_fca26f4a_4_k_cu_409b2ef4_308584cute7productE - _ZN40_INTERNAL_fca26f4a_4_k_cu_409b2ef4_308584cuda3std3__442_GLOBAL__N__fca26f4a_4_k_cu_409b2ef4_308586ignoreE)
_ZN40_INTERNAL_fca26f4a_4_k_cu_409b2ef4_308584cuda3std3__442_GLOBAL__N__fca26f4a_4_k_cu_409b2ef4_308586ignoreE:
	.zero		1
	.type		_ZN40_INTERNAL_fca26f4a_4_k_cu_409b2ef4_308584cute7productE,@object
	.size		_ZN40_INTERNAL_fca26f4a_4_k_cu_409b2ef4_308584cute7productE,(_ZN40_INTERNAL_fca26f4a_4_k_cu_409b2ef4_308584cuda3std3__45__cpo3endE - _ZN40_INTERNAL_fca26f4a_4_k_cu_409b2ef4_308584cute7productE)
_ZN40_INTERNAL_fca26f4a_4_k_cu_409b2ef4_308584cute7productE:
	.zero		1
	.type		_ZN40_INTERNAL_fca26f4a_4_k_cu_409b2ef4_308584cuda3std3__45__cpo3endE,@object
	.size		_ZN40_INTERNAL_fca26f4a_4_k_cu_409b2ef4_308584cuda3std3__45__cpo3endE,(_ZN40_INTERNAL_fca26f4a_4_k_cu_409b2ef4_308584cuda3std3__419piecewise_constructE - _ZN40_INTERNAL_fca26f4a_4_k_cu_409b2ef4_308584cuda3std3__45__cpo3endE)
_ZN40_INTERNAL_fca26f4a_4_k_cu_409b2ef4_308584cuda3std3__45__cpo3endE:
	.zero		1
	.type		_ZN40_INTERNAL_fca26f4a_4_k_cu_409b2ef4_308584cuda3std3__419piecewise_constructE,@object
	.size		_ZN40_INTERNAL_fca26f4a_4_k_cu_409b2ef4_308584cuda3std3__419piecewise_constructE,(_ZN40_INTERNAL_fca26f4a_4_k_cu_409b2ef4_308584cuda3std3__45__cpo4cendE - _ZN40_INTERNAL_fca26f4a_4_k_cu_409b2ef4_308584cuda3std3__419piecewise_constructE)
_ZN40_INTERNAL_fca26f4a_4_k_cu_409b2ef4_308584cuda3std3__419piecewise_constructE:
	.zero		1
	.type		_ZN40_INTERNAL_fca26f4a_4_k_cu_409b2ef4_308584cuda3std3__45__cpo4cendE,@object
	.size		_ZN40_INTERNAL_fca26f4a_4_k_cu_409b2ef4_308584cuda3std3__45__cpo4cendE,(_ZN40_INTERNAL_fca26f4a_4_k_cu_409b2ef4_308584cuda3std6ranges3__45__cpo4swapE - _ZN40_INTERNAL_fca26f4a_4_k_cu_409b2ef4_308584cuda3std3__45__cpo4cendE)
_ZN40_INTERNAL_fca26f4a_4_k_cu_409b2ef4_308584cuda3std3__45__cpo4cendE:
	.zero		1
	.type		_ZN40_INTERNAL_fca26f4a_4_k_cu_409b2ef4_308584cuda3std6ranges3__45__cpo4swapE,@object
	.size		_ZN40_INTERNAL_fca26f4a_4_k_cu_409b2ef4_308584cuda3std6ranges3__45__cpo4swapE,(.L_8 - _ZN40_INTERNAL_fca26f4a_4_k_cu_409b2ef4_308584cuda3std6ranges3__45__cpo4swapE)
_ZN40_INTERNAL_fca26f4a_4_k_cu_409b2ef4_308584cuda3std6ranges3__45__cpo4swapE:
	.zero		1
.L_8:


//--------------------- .nv.constant0._ZN7cutlass13device_kernelINS_4gemm6kernel13GemmUniversalIN4cute5tupleIJiiiiEEENS1_10collective13CollectiveMmaINS1_34MainloopSm90TmaGmmaWarpSpecializedILi7ENS5_IJNS4_1CILi1EEENSA_ILi8EEESB_EEENS1_35KernelTmaWarpSpecializedCooperativeEEENS5_IJNSA_ILi128EEESG_NSA_ILi64EEEEEENS_6half_tENS5_IJlSB_lEEESJ_SK_NS4_8TiledMMAINS4_8MMA_AtomIJNS4_4SM904GMMA26MMA_64x128x16_F32F16F16_SSILNSO_5MajorE0ELSQ_0ELNSO_7ScaleInE1ELSR_1EEEEEENS4_6LayoutINS5_IJNSA_ILi2EEESB_SB_EEENS5_IJSB_NSA_ILi0EEESX_EEEEENS5_IJNS4_10UnderscoreES10_S10_EEEEENS4_23SM90_TMA_LOAD_MULTICASTENS4_14ComposedLayoutINS4_7SwizzleILi3ELi4ELi3EEENS4_18smem_ptr_flag_bitsILi16EEENSU_INS5_IJSC_SH_EEENS5_IJSH_SB_EEEEEEEvNS4_8identityENS4_13SM90_TMA_LOADES1C_vS1D_EENS_8epilogue10collective6detail29Sm90TmaWarpSpecializedAdapterINS1H_15DefaultEpilogueISJ_SK_SK_NS1G_6thread17LinearCombinationISJ_Li1EffLNS1L_9ScaleType4KindE0ELNS_15FloatRoundStyleE2ESJ_EENS1_15EpilogueDefaultEEEEEvvEEEEvNT_6ParamsE --------------------------
	.section	.nv.constant0._ZN7cutlass13device_kernelINS_4gemm6kernel13GemmUniversalIN4cute5tupleIJiiiiEEENS1_10collective13CollectiveMmaINS1_34MainloopSm90TmaGmmaWarpSpecializedILi7ENS5_IJNS4_1CILi1EEENSA_ILi8EEESB_EEENS1_35KernelTmaWarpSpecializedCooperativeEEENS5_IJNSA_ILi128EEESG_NSA_ILi64EEEEEENS_6half_tENS5_IJlSB_lEEESJ_SK_NS4_8TiledMMAINS4_8MMA_AtomIJNS4_4SM904GMMA26MMA_64x128x16_F32F16F16_SSILNSO_5MajorE0ELSQ_0ELNSO_7ScaleInE1ELSR_1EEEEEENS4_6LayoutINS5_IJNSA_ILi2EEESB_SB_EEENS5_IJSB_NSA_ILi0EEESX_EEEEENS5_IJNS4_10UnderscoreES10_S10_EEEEENS4_23SM90_TMA_LOAD_MULTICASTENS4_14ComposedLayoutINS4_7SwizzleILi3ELi4ELi3EEENS4_18smem_ptr_flag_bitsILi16EEENSU_INS5_IJSC_SH_EEENS5_IJSH_SB_EEEEEEEvNS4_8identityENS4_13SM90_TMA_LOADES1C_vS1D_EENS_8epilogue10collective6detail29Sm90TmaWarpSpecializedAdapterINS1H_15DefaultEpilogueISJ_SK_SK_NS1G_6thread17LinearCombinationISJ_Li1EffLNS1L_9ScaleType4KindE0ELNS_15FloatRoundStyleE2ESJ_EENS1_15EpilogueDefaultEEEEEvvEEEEvNT_6ParamsE,"a",@progbits
	.sectionflags	@""
	.align	4
.nv.constant0._ZN7cutlass13device_kernelINS_4gemm6kernel13GemmUniversalIN4cute5tupleIJiiiiEEENS1_10collective13CollectiveMmaINS1_34MainloopSm90TmaGmmaWarpSpecializedILi7ENS5_IJNS4_1CILi1EEENSA_ILi8EEESB_EEENS1_35KernelTmaWarpSpecializedCooperativeEEENS5_IJNSA_ILi128EEESG_NSA_ILi64EEEEEENS_6half_tENS5_IJlSB_lEEESJ_SK_NS4_8TiledMMAINS4_8MMA_AtomIJNS4_4SM904GMMA26MMA_64x128x16_F32F16F16_SSILNSO_5MajorE0ELSQ_0ELNSO_7ScaleInE1ELSR_1EEEEEENS4_6LayoutINS5_IJNSA_ILi2EEESB_SB_EEENS5_IJSB_NSA_ILi0EEESX_EEEEENS5_IJNS4_10UnderscoreES10_S10_EEEEENS4_23SM90_TMA_LOAD_MULTICASTENS4_14ComposedLayoutINS4_7SwizzleILi3ELi4ELi3EEENS4_18smem_ptr_flag_bitsILi16EEENSU_INS5_IJSC_SH_EEENS5_IJSH_SB_EEEEEEEvNS4_8identityENS4_13SM90_TMA_LOADES1C_vS1D_EENS_8epilogue10collective6detail29Sm90TmaWarpSpecializedAdapterINS1H_15DefaultEpilogueISJ_SK_SK_NS1G_6thread17LinearCombinationISJ_Li1EffLNS1L_9ScaleType4KindE0ELNS_15FloatRoundStyleE2ESJ_EENS1_15EpilogueDefaultEEEEEvvEEEEvNT_6ParamsE:
	.zero		1664


//--------------------- SYMBOLS --------------------------

	.type		.nv.reservedSmem.offset0,@object
	.size		.nv.reservedSmem.offset0,0x4
	.type		__assertfail,@function
